//
// Generated by NVIDIA NVVM Compiler
//
// Compiler Build ID: CL-36424714
// Cuda compilation tools, release 13.0, V13.0.88
// Based on NVVM 20.0.0
//

.version 9.0
.target sm_100
.address_size 64

	// .globl	_Z14hist_globalmemPflPjfif
.extern .shared .align 16 .b8 temp[];

.visible .entry _Z14hist_globalmemPflPjfif(
	.param .u64 .ptr .align 1 _Z14hist_globalmemPflPjfif_param_0,
	.param .u64 _Z14hist_globalmemPflPjfif_param_1,
	.param .u64 .ptr .align 1 _Z14hist_globalmemPflPjfif_param_2,
	.param .f32 _Z14hist_globalmemPflPjfif_param_3,
	.param .u32 _Z14hist_globalmemPflPjfif_param_4,
	.param .f32 _Z14hist_globalmemPflPjfif_param_5
)
{
	.reg .pred 	%p<13>;
	.reg .b32 	%r<21>;
	.reg .b32 	%f<18>;
	.reg .b64 	%rd<55>;

	ld.param.u64 	%rd28, [_Z14hist_globalmemPflPjfif_param_0];
	ld.param.u64 	%rd27, [_Z14hist_globalmemPflPjfif_param_1];
	ld.param.u64 	%rd29, [_Z14hist_globalmemPflPjfif_param_2];
	ld.param.f32 	%f1, [_Z14hist_globalmemPflPjfif_param_3];
	ld.param.u32 	%r6, [_Z14hist_globalmemPflPjfif_param_4];
	ld.param.f32 	%f2, [_Z14hist_globalmemPflPjfif_param_5];
	cvta.to.global.u64 	%rd1, %rd29;
	cvta.to.global.u64 	%rd2, %rd28;
	mov.u32 	%r7, %tid.x;
	mov.u32 	%r8, %ctaid.x;
	mov.u32 	%r9, %ntid.x;
	mad.lo.s32 	%r10, %r8, %r9, %r7;
	cvt.u64.u32 	%rd53, %r10;
	mov.u32 	%r11, %nctaid.x;
	mul.lo.s32 	%r12, %r9, %r11;
	cvt.u64.u32 	%rd4, %r12;
	setp.le.s64 	%p1, %rd27, %rd53;
	@%p1 bra 	$L__BB0_20;
	add.s64 	%rd30, %rd4, %rd53;
	max.u64 	%rd31, %rd27, %rd30;
	setp.lt.u64 	%p2, %rd30, %rd27;
	selp.u64 	%rd5, 1, 0, %p2;
	add.s64 	%rd32, %rd30, %rd5;
	sub.s64 	%rd6, %rd31, %rd32;
	and.b64  	%rd33, %rd6, -4294967296;
	setp.ne.s64 	%p3, %rd33, 0;
	@%p3 bra 	$L__BB0_3;
	cvt.u32.u64 	%r13, %rd4;
	cvt.u32.u64 	%r14, %rd6;
	div.u32 	%r15, %r14, %r13;
	cvt.u64.u32 	%rd49, %r15;
	bra.uni 	$L__BB0_4;
$L__BB0_3:
	div.u64 	%rd49, %rd6, %rd4;
$L__BB0_4:
	add.s64 	%rd10, %rd49, %rd5;
	and.b64  	%rd34, %rd10, 3;
	setp.eq.s64 	%p4, %rd34, 3;
	@%p4 bra 	$L__BB0_9;
	shl.b64 	%rd35, %rd53, 2;
	add.s64 	%rd51, %rd2, %rd35;
	shl.b64 	%rd12, %rd4, 2;
	add.s64 	%rd36, %rd10, 1;
	and.b64  	%rd50, %rd36, 3;
$L__BB0_6:
	.pragma "nounroll";
	ld.global.f32 	%f3, [%rd51];
	sub.f32 	%f4, %f3, %f1;
	div.rn.f32 	%f5, %f4, %f2;
	cvt.rzi.s32.f32 	%r1, %f5;
	setp.ge.s32 	%p5, %r1, %r6;
	@%p5 bra 	$L__BB0_8;
	mul.wide.s32 	%rd37, %r1, 4;
	add.s64 	%rd38, %rd1, %rd37;
	atom.global.add.u32 	%r16, [%rd38], 1;
$L__BB0_8:
	add.s64 	%rd53, %rd53, %rd4;
	add.s64 	%rd51, %rd51, %rd12;
	add.s64 	%rd50, %rd50, -1;
	setp.ne.s64 	%p6, %rd50, 0;
	@%p6 bra 	$L__BB0_6;
$L__BB0_9:
	setp.lt.u64 	%p7, %rd10, 3;
	@%p7 bra 	$L__BB0_20;
	shl.b64 	%rd23, %rd4, 2;
$L__BB0_11:
	shl.b64 	%rd39, %rd53, 2;
	add.s64 	%rd22, %rd2, %rd39;
	ld.global.f32 	%f6, [%rd22];
	sub.f32 	%f7, %f6, %f1;
	div.rn.f32 	%f8, %f7, %f2;
	cvt.rzi.s32.f32 	%r2, %f8;
	setp.ge.s32 	%p8, %r2, %r6;
	@%p8 bra 	$L__BB0_13;
	mul.wide.s32 	%rd40, %r2, 4;
	add.s64 	%rd41, %rd1, %rd40;
	atom.global.add.u32 	%r17, [%rd41], 1;
$L__BB0_13:
	add.s64 	%rd24, %rd22, %rd23;
	ld.global.f32 	%f9, [%rd24];
	sub.f32 	%f10, %f9, %f1;
	div.rn.f32 	%f11, %f10, %f2;
	cvt.rzi.s32.f32 	%r3, %f11;
	setp.ge.s32 	%p9, %r3, %r6;
	@%p9 bra 	$L__BB0_15;
	mul.wide.s32 	%rd42, %r3, 4;
	add.s64 	%rd43, %rd1, %rd42;
	atom.global.add.u32 	%r18, [%rd43], 1;
$L__BB0_15:
	add.s64 	%rd25, %rd24, %rd23;
	ld.global.f32 	%f12, [%rd25];
	sub.f32 	%f13, %f12, %f1;
	div.rn.f32 	%f14, %f13, %f2;
	cvt.rzi.s32.f32 	%r4, %f14;
	setp.ge.s32 	%p10, %r4, %r6;
	@%p10 bra 	$L__BB0_17;
	mul.wide.s32 	%rd44, %r4, 4;
	add.s64 	%rd45, %rd1, %rd44;
	atom.global.add.u32 	%r19, [%rd45], 1;
$L__BB0_17:
	add.s64 	%rd46, %rd25, %rd23;
	ld.global.f32 	%f15, [%rd46];
	sub.f32 	%f16, %f15, %f1;
	div.rn.f32 	%f17, %f16, %f2;
	cvt.rzi.s32.f32 	%r5, %f17;
	setp.ge.s32 	%p11, %r5, %r6;
	@%p11 bra 	$L__BB0_19;
	mul.wide.s32 	%rd47, %r5, 4;
	add.s64 	%rd48, %rd1, %rd47;
	atom.global.add.u32 	%r20, [%rd48], 1;
$L__BB0_19:
	add.s64 	%rd53, %rd23, %rd53;
	setp.lt.s64 	%p12, %rd53, %rd27;
	@%p12 bra 	$L__BB0_11;
$L__BB0_20:
	bar.sync 	0;
	ret;

}
	// .globl	_Z13hist_sharememPflPjiff
.visible .entry _Z13hist_sharememPflPjiff(
	.param .u64 .ptr .align 1 _Z13hist_sharememPflPjiff_param_0,
	.param .u64 _Z13hist_sharememPflPjiff_param_1,
	.param .u64 .ptr .align 1 _Z13hist_sharememPflPjiff_param_2,
	.param .u32 _Z13hist_sharememPflPjiff_param_3,
	.param .f32 _Z13hist_sharememPflPjiff_param_4,
	.param .f32 _Z13hist_sharememPflPjiff_param_5
)
{
	.reg .pred 	%p<14>;
	.reg .b32 	%r<42>;
	.reg .b32 	%f<18>;
	.reg .b64 	%rd<47>;

	ld.param.u64 	%rd28, [_Z13hist_sharememPflPjiff_param_0];
	ld.param.u64 	%rd26, [_Z13hist_sharememPflPjiff_param_1];
	ld.param.u64 	%rd27, [_Z13hist_sharememPflPjiff_param_2];
	ld.param.u32 	%r8, [_Z13hist_sharememPflPjiff_param_3];
	ld.param.f32 	%f1, [_Z13hist_sharememPflPjiff_param_4];
	ld.param.f32 	%f2, [_Z13hist_sharememPflPjiff_param_5];
	cvta.to.global.u64 	%rd1, %rd28;
	mov.u32 	%r1, %tid.x;
	shl.b32 	%r9, %r1, 2;
	mov.u32 	%r10, temp;
	add.s32 	%r2, %r10, %r9;
	mov.b32 	%r11, 0;
	st.shared.u32 	[%r2], %r11;
	bar.sync 	0;
	mov.u32 	%r12, %ctaid.x;
	mov.u32 	%r13, %ntid.x;
	mad.lo.s32 	%r14, %r12, %r13, %r1;
	cvt.u64.u32 	%rd45, %r14;
	mov.u32 	%r15, %nctaid.x;
	mul.lo.s32 	%r16, %r13, %r15;
	cvt.u64.u32 	%rd3, %r16;
	setp.le.s64 	%p1, %rd26, %rd45;
	@%p1 bra 	$L__BB1_20;
	add.s64 	%rd29, %rd3, %rd45;
	max.u64 	%rd30, %rd26, %rd29;
	setp.lt.u64 	%p2, %rd29, %rd26;
	selp.u64 	%rd4, 1, 0, %p2;
	add.s64 	%rd31, %rd29, %rd4;
	sub.s64 	%rd5, %rd30, %rd31;
	and.b64  	%rd32, %rd5, -4294967296;
	setp.ne.s64 	%p3, %rd32, 0;
	@%p3 bra 	$L__BB1_3;
	cvt.u32.u64 	%r17, %rd3;
	cvt.u32.u64 	%r18, %rd5;
	div.u32 	%r19, %r18, %r17;
	cvt.u64.u32 	%rd41, %r19;
	bra.uni 	$L__BB1_4;
$L__BB1_3:
	div.u64 	%rd41, %rd5, %rd3;
$L__BB1_4:
	add.s64 	%rd9, %rd41, %rd4;
	and.b64  	%rd33, %rd9, 3;
	setp.eq.s64 	%p4, %rd33, 3;
	@%p4 bra 	$L__BB1_9;
	shl.b64 	%rd34, %rd45, 2;
	add.s64 	%rd43, %rd1, %rd34;
	shl.b64 	%rd11, %rd3, 2;
	add.s64 	%rd35, %rd9, 1;
	and.b64  	%rd42, %rd35, 3;
$L__BB1_6:
	.pragma "nounroll";
	ld.global.f32 	%f3, [%rd43];
	sub.f32 	%f4, %f3, %f1;
	div.rn.f32 	%f5, %f4, %f2;
	cvt.rzi.s32.f32 	%r3, %f5;
	setp.ge.s32 	%p5, %r3, %r8;
	@%p5 bra 	$L__BB1_8;
	shl.b32 	%r20, %r3, 2;
	add.s32 	%r22, %r10, %r20;
	atom.shared.add.u32 	%r23, [%r22], 1;
$L__BB1_8:
	add.s64 	%rd45, %rd45, %rd3;
	add.s64 	%rd43, %rd43, %rd11;
	add.s64 	%rd42, %rd42, -1;
	setp.ne.s64 	%p6, %rd42, 0;
	@%p6 bra 	$L__BB1_6;
$L__BB1_9:
	setp.lt.u64 	%p7, %rd9, 3;
	@%p7 bra 	$L__BB1_20;
	shl.b64 	%rd22, %rd3, 2;
$L__BB1_11:
	shl.b64 	%rd36, %rd45, 2;
	add.s64 	%rd21, %rd1, %rd36;
	ld.global.f32 	%f6, [%rd21];
	sub.f32 	%f7, %f6, %f1;
	div.rn.f32 	%f8, %f7, %f2;
	cvt.rzi.s32.f32 	%r4, %f8;
	setp.ge.s32 	%p8, %r4, %r8;
	@%p8 bra 	$L__BB1_13;
	shl.b32 	%r24, %r4, 2;
	add.s32 	%r26, %r10, %r24;
	atom.shared.add.u32 	%r27, [%r26], 1;
$L__BB1_13:
	add.s64 	%rd23, %rd21, %rd22;
	ld.global.f32 	%f9, [%rd23];
	sub.f32 	%f10, %f9, %f1;
	div.rn.f32 	%f11, %f10, %f2;
	cvt.rzi.s32.f32 	%r5, %f11;
	setp.ge.s32 	%p9, %r5, %r8;
	@%p9 bra 	$L__BB1_15;
	shl.b32 	%r28, %r5, 2;
	add.s32 	%r30, %r10, %r28;
	atom.shared.add.u32 	%r31, [%r30], 1;
$L__BB1_15:
	add.s64 	%rd24, %rd23, %rd22;
	ld.global.f32 	%f12, [%rd24];
	sub.f32 	%f13, %f12, %f1;
	div.rn.f32 	%f14, %f13, %f2;
	cvt.rzi.s32.f32 	%r6, %f14;
	setp.ge.s32 	%p10, %r6, %r8;
	@%p10 bra 	$L__BB1_17;
	shl.b32 	%r32, %r6, 2;
	add.s32 	%r34, %r10, %r32;
	atom.shared.add.u32 	%r35, [%r34], 1;
$L__BB1_17:
	add.s64 	%rd37, %rd24, %rd22;
	ld.global.f32 	%f15, [%rd37];
	sub.f32 	%f16, %f15, %f1;
	div.rn.f32 	%f17, %f16, %f2;
	cvt.rzi.s32.f32 	%r7, %f17;
	setp.ge.s32 	%p11, %r7, %r8;
	@%p11 bra 	$L__BB1_19;
	shl.b32 	%r36, %r7, 2;
	add.s32 	%r38, %r10, %r36;
	atom.shared.add.u32 	%r39, [%r38], 1;
$L__BB1_19:
	add.s64 	%rd45, %rd22, %rd45;
	setp.lt.s64 	%p12, %rd45, %rd26;
	@%p12 bra 	$L__BB1_11;
$L__BB1_20:
	bar.sync 	0;
	setp.ge.u32 	%p13, %r1, %r8;
	@%p13 bra 	$L__BB1_22;
	cvta.to.global.u64 	%rd38, %rd27;
	mul.wide.u32 	%rd39, %r1, 4;
	add.s64 	%rd40, %rd38, %rd39;
	ld.shared.u32 	%r40, [%r2];
	atom.global.add.u32 	%r41, [%rd40], %r40;
$L__BB1_22:
	ret;

}


// ===== COMPILED SASS (sm_100) =====

	.target	sm_100

	.elftype	@"ET_EXEC"


//--------------------- .note.nv.tkinfo           --------------------------
	.section	.note.nv.tkinfo,"",@"SHT_NOTE"
	.sectionflags	@"SHF_NOTE_NV_TKINFO"
	.tkinfo
        /*0018*/ 	.word	0x00000002
        /*0030*/ 	.string	""
        /*0030*/ 	.string	"ptxas"
        /*0030*/ 	.string	"Cuda compilation tools, release 13.0, V13.0.88"
        /*0030*/ 	.string	"Build cuda_13.0.r13.0/compiler.36424714_0"
        /*0030*/ 	.string	"-arch sm_100 -m 64 "



//--------------------- .note.nv.cuinfo           --------------------------
	.section	.note.nv.cuinfo,"",@"SHT_NOTE"
	.sectionflags	@"SHF_NOTE_NV_CUINFO"
        /*0018*/ 	.short	0x0002
        /*001a*/ 	.short	0x0064
        /*001c*/ 	.short	0x0082
	.zero		2


//--------------------- .nv.info                  --------------------------
	.section	.nv.info,"",@"SHT_CUDA_INFO"
	.align	4


	//----- nvinfo : EIATTR_REGCOUNT
	.align		4
        /*0000*/ 	.byte	0x04, 0x2f
        /*0002*/ 	.short	(.L_1 - .L_0)
	.align		4
.L_0:
        /*0004*/ 	.word	index@(_Z14hist_globalmemPflPjfif)
        /*0008*/ 	.word	0x0000001c


	//----- nvinfo : EIATTR_FRAME_SIZE
	.align		4
.L_1:
        /*000c*/ 	.byte	0x04, 0x11
        /*000e*/ 	.short	(.L_3 - .L_2)
	.align		4
.L_2:
        /*0010*/ 	.word	index@($__internal_3_$__cuda_sm3x_div_rn_noftz_f32_slowpath)
        /*0014*/ 	.word	0x00000000


	//----- nvinfo : EIATTR_FRAME_SIZE
	.align		4
.L_3:
        /*0018*/ 	.byte	0x04, 0x11
        /*001a*/ 	.short	(.L_5 - .L_4)
	.align		4
.L_4:
        /*001c*/ 	.word	index@($__internal_2_$__cuda_sm20_div_u64)
        /*0020*/ 	.word	0x00000000


	//----- nvinfo : EIATTR_FRAME_SIZE
	.align		4
.L_5:
        /*0024*/ 	.byte	0x04, 0x11
        /*0026*/ 	.short	(.L_7 - .L_6)
	.align		4
.L_6:
        /*0028*/ 	.word	index@(_Z14hist_globalmemPflPjfif)
        /*002c*/ 	.word	0x00000000


	//----- nvinfo : EIATTR_REGCOUNT
	.align		4
.L_7:
        /*0030*/ 	.byte	0x04, 0x2f
        /*0032*/ 	.short	(.L_9 - .L_8)
	.align		4
.L_8:
        /*0034*/ 	.word	index@(_Z13hist_sharememPflPjiff)
        /*0038*/ 	.word	0x0000001a


	//----- nvinfo : EIATTR_FRAME_SIZE
	.align		4
.L_9:
        /*003c*/ 	.byte	0x04, 0x11
        /*003e*/ 	.short	(.L_11 - .L_10)
	.align		4
.L_10:
        /*0040*/ 	.word	index@($__internal_1_$__cuda_sm3x_div_rn_noftz_f32_slowpath)
        /*0044*/ 	.word	0x00000000


	//----- nvinfo : EIATTR_FRAME_SIZE
	.align		4
.L_11:
        /*0048*/ 	.byte	0x04, 0x11
        /*004a*/ 	.short	(.L_13 - .L_12)
	.align		4
.L_12:
        /*004c*/ 	.word	index@($__internal_0_$__cuda_sm20_div_u64)
        /*0050*/ 	.word	0x00000000


	//----- nvinfo : EIATTR_FRAME_SIZE
	.align		4
.L_13:
        /*0054*/ 	.byte	0x04, 0x11
        /*0056*/ 	.short	(.L_15 - .L_14)
	.align		4
.L_14:
        /*0058*/ 	.word	index@(_Z13hist_sharememPflPjiff)
        /*005c*/ 	.word	0x00000000


	//----- nvinfo : EIATTR_MIN_STACK_SIZE
	.align		4
.L_15:
        /*0060*/ 	.byte	0x04, 0x12
        /*0062*/ 	.short	(.L_17 - .L_16)
	.align		4
.L_16:
        /*0064*/ 	.word	index@(_Z13hist_sharememPflPjiff)
        /*0068*/ 	.word	0x00000000


	//----- nvinfo : EIATTR_MIN_STACK_SIZE
	.align		4
.L_17:
        /*006c*/ 	.byte	0x04, 0x12
        /*006e*/ 	.short	(.L_19 - .L_18)
	.align		4
.L_18:
        /*0070*/ 	.word	index@(_Z14hist_globalmemPflPjfif)
        /*0074*/ 	.word	0x00000000
.L_19:


//--------------------- .nv.compat                --------------------------
	.section	.nv.compat,"",@"SHT_CUDA_COMPAT_INFO"
	.align	4
        /*0000*/ 	.byte	0x02, 0x09, 0x00, 0x00, 0x02, 0x02, 0x01, 0x00, 0x02, 0x05, 0x05, 0x00, 0x03, 0x07, 0x01, 0x01
        /*0010*/ 	.byte	0x02, 0x03, 0x00, 0x00, 0x02, 0x06, 0x01, 0x00, 0x04, 0x0b, 0x08, 0x00, 0x01, 0x00, 0x00, 0x00
        /*0020*/ 	.byte	0x00, 0x00, 0x00, 0x00


//--------------------- .nv.info._Z13hist_sharememPflPjiff --------------------------
	.section	.nv.info._Z13hist_sharememPflPjiff,"",@"SHT_CUDA_INFO"
	.sectionflags	@""
	.align	4


	//----- nvinfo : EIATTR_CUDA_API_VERSION
	.align		4
        /*0000*/ 	.byte	0x04, 0x37
        /*0002*/ 	.short	(.L_21 - .L_20)
.L_20:
        /*0004*/ 	.word	0x00000082


	//----- nvinfo : EIATTR_KPARAM_INFO
	.align		4
.L_21:
        /*0008*/ 	.byte	0x04, 0x17
        /*000a*/ 	.short	(.L_23 - .L_22)
.L_22:
        /*000c*/ 	.word	0x00000000
        /*0010*/ 	.short	0x0005
        /*0012*/ 	.short	0x0020
        /*0014*/ 	.byte	0x00, 0xf0, 0x11, 0x00


	//----- nvinfo : EIATTR_KPARAM_INFO
	.align		4
.L_23:
        /*0018*/ 	.byte	0x04, 0x17
        /*001a*/ 	.short	(.L_25 - .L_24)
.L_24:
        /*001c*/ 	.word	0x00000000
        /*0020*/ 	.short	0x0004
        /*0022*/ 	.short	0x001c
        /*0024*/ 	.byte	0x00, 0xf0, 0x11, 0x00


	//----- nvinfo : EIATTR_KPARAM_INFO
	.align		4
.L_25:
        /*0028*/ 	.byte	0x04, 0x17
        /*002a*/ 	.short	(.L_27 - .L_26)
.L_26:
        /*002c*/ 	.word	0x00000000
        /*0030*/ 	.short	0x0003
        /*0032*/ 	.short	0x0018
        /*0034*/ 	.byte	0x00, 0xf0, 0x11, 0x00


	//----- nvinfo : EIATTR_KPARAM_INFO
	.align		4
.L_27:
        /*0038*/ 	.byte	0x04, 0x17
        /*003a*/ 	.short	(.L_29 - .L_28)
.L_28:
        /*003c*/ 	.word	0x00000000
        /*0040*/ 	.short	0x0002
        /*0042*/ 	.short	0x0010
        /*0044*/ 	.byte	0x00, 0xf5, 0x21, 0x00


	//----- nvinfo : EIATTR_KPARAM_INFO
	.align		4
.L_29:
        /*0048*/ 	.byte	0x04, 0x17
        /*004a*/ 	.short	(.L_31 - .L_30)
.L_30:
        /*004c*/ 	.word	0x00000000
        /*0050*/ 	.short	0x0001
        /*0052*/ 	.short	0x0008
        /*0054*/ 	.byte	0x00, 0xf0, 0x21, 0x00


	//----- nvinfo : EIATTR_KPARAM_INFO
	.align		4
.L_31:
        /*0058*/ 	.byte	0x04, 0x17
        /*005a*/ 	.short	(.L_33 - .L_32)
.L_32:
        /*005c*/ 	.word	0x00000000
        /*0060*/ 	.short	0x0000
        /*0062*/ 	.short	0x0000
        /*0064*/ 	.byte	0x00, 0xf5, 0x21, 0x00


	//----- nvinfo : EIATTR_SPARSE_MMA_MASK
	.align		4
.L_33:
        /*0068*/ 	.byte	0x03, 0x50
        /*006a*/ 	.short	0x0000


	//----- nvinfo : EIATTR_MAXREG_COUNT
	.align		4
        /*006c*/ 	.byte	0x03, 0x1b
        /*006e*/ 	.short	0x00ff


	//----- nvinfo : EIATTR_NUM_BARRIERS
	.align		4
        /*0070*/ 	.byte	0x02, 0x4c
        /*0072*/ 	.byte	0x01
	.zero		1


	//----- nvinfo : EIATTR_MERCURY_ISA_VERSION
	.align		4
        /*0074*/ 	.byte	0x03, 0x5f
        /*0076*/ 	.short	0x0101


	//----- nvinfo : EIATTR_VRC_CTA_INIT_COUNT
	.align		4
        /*0078*/ 	.byte	0x02, 0x4a
	.zero		1
	.zero		1


	//----- nvinfo : EIATTR_EXIT_INSTR_OFFSETS
	.align		4
        /*007c*/ 	.byte	0x04, 0x1c
        /*007e*/ 	.short	(.L_35 - .L_34)


	//   ....[0]....
.L_34:
        /*0080*/ 	.word	0x00000e10


	//   ....[1]....
        /*0084*/ 	.word	0x00000e60


	//----- nvinfo : EIATTR_CRS_STACK_SIZE
	.align		4
.L_35:
        /*0088*/ 	.byte	0x04, 0x1e
        /*008a*/ 	.short	(.L_37 - .L_36)
.L_36:
        /*008c*/ 	.word	0x00000000


	//----- nvinfo : EIATTR_CBANK_PARAM_SIZE
	.align		4
.L_37:
        /*0090*/ 	.byte	0x03, 0x19
        /*0092*/ 	.short	0x0024


	//----- nvinfo : EIATTR_PARAM_CBANK
	.align		4
        /*0094*/ 	.byte	0x04, 0x0a
        /*0096*/ 	.short	(.L_39 - .L_38)
	.align		4
.L_38:
        /*0098*/ 	.word	index@(.nv.constant0._Z13hist_sharememPflPjiff)
        /*009c*/ 	.short	0x0380
        /*009e*/ 	.short	0x0024


	//----- nvinfo : EIATTR_SW_WAR
	.align		4
.L_39:
        /*00a0*/ 	.byte	0x04, 0x36
        /*00a2*/ 	.short	(.L_41 - .L_40)
.L_40:
        /*00a4*/ 	.word	0x00000008
.L_41:


//--------------------- .nv.info._Z14hist_globalmemPflPjfif --------------------------
	.section	.nv.info._Z14hist_globalmemPflPjfif,"",@"SHT_CUDA_INFO"
	.sectionflags	@""
	.align	4


	//----- nvinfo : EIATTR_CUDA_API_VERSION
	.align		4
        /*0000*/ 	.byte	0x04, 0x37
        /*0002*/ 	.short	(.L_43 - .L_42)
.L_42:
        /*0004*/ 	.word	0x00000082


	//----- nvinfo : EIATTR_KPARAM_INFO
	.align		4
.L_43:
        /*0008*/ 	.byte	0x04, 0x17
        /*000a*/ 	.short	(.L_45 - .L_44)
.L_44:
        /*000c*/ 	.word	0x00000000
        /*0010*/ 	.short	0x0005
        /*0012*/ 	.short	0x0020
        /*0014*/ 	.byte	0x00, 0xf0, 0x11, 0x00


	//----- nvinfo : EIATTR_KPARAM_INFO
	.align		4
.L_45:
        /*0018*/ 	.byte	0x04, 0x17
        /*001a*/ 	.short	(.L_47 - .L_46)
.L_46:
        /*001c*/ 	.word	0x00000000
        /*0020*/ 	.short	0x0004
        /*0022*/ 	.short	0x001c
        /*0024*/ 	.byte	0x00, 0xf0, 0x11, 0x00


	//----- nvinfo : EIATTR_KPARAM_INFO
	.align		4
.L_47:
        /*0028*/ 	.byte	0x04, 0x17
        /*002a*/ 	.short	(.L_49 - .L_48)
.L_48:
        /*002c*/ 	.word	0x00000000
        /*0030*/ 	.short	0x0003
        /*0032*/ 	.short	0x0018
        /*0034*/ 	.byte	0x00, 0xf0, 0x11, 0x00


	//----- nvinfo : EIATTR_KPARAM_INFO
	.align		4
.L_49:
        /*0038*/ 	.byte	0x04, 0x17
        /*003a*/ 	.short	(.L_51 - .L_50)
.L_50:
        /*003c*/ 	.word	0x00000000
        /*0040*/ 	.short	0x0002
        /*0042*/ 	.short	0x0010
        /*0044*/ 	.byte	0x00, 0xf5, 0x21, 0x00


	//----- nvinfo : EIATTR_KPARAM_INFO
	.align		4
.L_51:
        /*0048*/ 	.byte	0x04, 0x17
        /*004a*/ 	.short	(.L_53 - .L_52)
.L_52:
        /*004c*/ 	.word	0x00000000
        /*0050*/ 	.short	0x0001
        /*0052*/ 	.short	0x0008
        /*0054*/ 	.byte	0x00, 0xf0, 0x21, 0x00


	//----- nvinfo : EIATTR_KPARAM_INFO
	.align		4
.L_53:
        /*0058*/ 	.byte	0x04, 0x17
        /*005a*/ 	.short	(.L_55 - .L_54)
.L_54:
        /*005c*/ 	.word	0x00000000
        /*0060*/ 	.short	0x0000
        /*0062*/ 	.short	0x0000
        /*0064*/ 	.byte	0x00, 0xf5, 0x21, 0x00


	//----- nvinfo : EIATTR_SPARSE_MMA_MASK
	.align		4
.L_55:
        /*0068*/ 	.byte	0x03, 0x50
        /*006a*/ 	.short	0x0000


	//----- nvinfo : EIATTR_MAXREG_COUNT
	.align		4
        /*006c*/ 	.byte	0x03, 0x1b
        /*006e*/ 	.short	0x00ff


	//----- nvinfo : EIATTR_NUM_BARRIERS
	.align		4
        /*0070*/ 	.byte	0x02, 0x4c
        /*0072*/ 	.byte	0x01
	.zero		1


	//----- nvinfo : EIATTR_MERCURY_ISA_VERSION
	.align		4
        /*0074*/ 	.byte	0x03, 0x5f
        /*0076*/ 	.short	0x0101


	//----- nvinfo : EIATTR_VRC_CTA_INIT_COUNT
	.align		4
        /*0078*/ 	.byte	0x02, 0x4a
	.zero		1
	.zero		1


	//----- nvinfo : EIATTR_EXIT_INSTR_OFFSETS
	.align		4
        /*007c*/ 	.byte	0x04, 0x1c
        /*007e*/ 	.short	(.L_57 - .L_56)


	//   ....[0]....
.L_56:
        /*0080*/ 	.word	0x00000f40


	//----- nvinfo : EIATTR_CRS_STACK_SIZE
	.align		4
.L_57:
        /*0084*/ 	.byte	0x04, 0x1e
        /*0086*/ 	.short	(.L_59 - .L_58)
.L_58:
        /*0088*/ 	.word	0x00000000


	//----- nvinfo : EIATTR_CBANK_PARAM_SIZE
	.align		4
.L_59:
        /*008c*/ 	.byte	0x03, 0x19
        /*008e*/ 	.short	0x0024


	//----- nvinfo : EIATTR_PARAM_CBANK
	.align		4
        /*0090*/ 	.byte	0x04, 0x0a
        /*0092*/ 	.short	(.L_61 - .L_60)
	.align		4
.L_60:
        /*0094*/ 	.word	index@(.nv.constant0._Z14hist_globalmemPflPjfif)
        /*0098*/ 	.short	0x0380
        /*009a*/ 	.short	0x0024


	//----- nvinfo : EIATTR_SW_WAR
	.align		4
.L_61:
        /*009c*/ 	.byte	0x04, 0x36
        /*009e*/ 	.short	(.L_63 - .L_62)
.L_62:
        /*00a0*/ 	.word	0x00000008
.L_63:


//--------------------- .nv.callgraph             --------------------------
	.section	.nv.callgraph,"",@"SHT_CUDA_CALLGRAPH"
	.align	4
	.sectionentsize	8
	.align		4
        /*0000*/ 	.word	0x00000000
	.align		4
        /*0004*/ 	.word	0xffffffff
	.align		4
        /*0008*/ 	.word	0x00000000
	.align		4
        /*000c*/ 	.word	0xfffffffe
	.align		4
        /*0010*/ 	.word	0x00000000
	.align		4
        /*0014*/ 	.word	0xfffffffd
	.align		4
        /*0018*/ 	.word	0x00000000
	.align		4
        /*001c*/ 	.word	0xfffffffc


//--------------------- .text._Z13hist_sharememPflPjiff --------------------------
	.section	.text._Z13hist_sharememPflPjiff,"ax",@progbits
	.align	128
        .global         _Z13hist_sharememPflPjiff
        .type           _Z13hist_sharememPflPjiff,@function
        .size           _Z13hist_sharememPflPjiff,(.L_x_81 - _Z13hist_sharememPflPjiff)
        .other          _Z13hist_sharememPflPjiff,@"STO_CUDA_ENTRY STV_DEFAULT"
_Z13hist_sharememPflPjiff:
.text._Z13hist_sharememPflPjiff:
[----:B------:R-:W-:Y:S01]  /*0000*/  LDC R1, c[0x0][0x37c] ;  /* 0x0000df00ff017b82 */ /* 0x000fe20000000800 */
[----:B------:R-:W0:Y:S07]  /*0010*/  S2R R5, SR_TID.X ;  /* 0x0000000000057919 */ /* 0x000e2e0000002100 */
[----:B------:R-:W0:Y:S01]  /*0020*/  S2UR UR8, SR_CTAID.X ;  /* 0x00000000000879c3 */ /* 0x000e220000002500 */
[----:B------:R-:W1:Y:S01]  /*0030*/  LDCU.64 UR10, c[0x0][0x388] ;  /* 0x00007100ff0a77ac */ /* 0x000e620008000a00 */
[----:B------:R-:W-:Y:S01]  /*0040*/  UMOV UR4, 0x400 ;  /* 0x0000040000047882 */ /* 0x000fe20000000000 */
[----:B------:R-:W2:Y:S05]  /*0050*/  LDCU.64 UR6, c[0x0][0x358] ;  /* 0x00006b00ff0677ac */ /* 0x000eaa0008000a00 */
[----:B------:R-:W0:Y:S01]  /*0060*/  LDC R12, c[0x0][0x360] ;  /* 0x0000d800ff0c7b82 */ /* 0x000e220000000800 */
[----:B------:R-:W3:Y:S01]  /*0070*/  LDCU UR13, c[0x0][0x398] ;  /* 0x00007300ff0d77ac */ /* 0x000ee20008000800 */
[----:B------:R-:W4:Y:S06]  /*0080*/  LDCU UR17, c[0x0][0x398] ;  /* 0x00007300ff1177ac */ /* 0x000f2c0008000800 */
[----:B------:R-:W5:Y:S01]  /*0090*/  S2UR UR5, SR_CgaCtaId ;  /* 0x00000000000579c3 */ /* 0x000f620000008800 */
[----:B------:R-:W0:Y:S01]  /*00a0*/  LDCU UR12, c[0x0][0x39c] ;  /* 0x00007380ff0c77ac */ /* 0x000e220008000800 */
[----:B------:R-:W0:Y:S01]  /*00b0*/  LDCU UR16, c[0x0][0x39c] ;  /* 0x00007380ff1077ac */ /* 0x000e220008000800 */
[----:B------:R-:W0:Y:S01]  /*00c0*/  LDCU.64 UR14, c[0x0][0x380] ;  /* 0x00007000ff0e77ac */ /* 0x000e220008000a00 */
[----:B------:R-:W0:Y:S02]  /*00d0*/  LDCU.64 UR18, c[0x0][0x388] ;  /* 0x00007100ff1277ac */ /* 0x000e240008000a00 */
[----:B0-----:R-:W-:-:S05]  /*00e0*/  IMAD R7, R12, UR8, R5 ;  /* 0x000000080c077c24 */ /* 0x001fca000f8e0205 */
[----:B-1----:R-:W-:Y:S01]  /*00f0*/  ISETP.GE.U32.AND P0, PT, R7, UR10, PT ;  /* 0x0000000a07007c0c */ /* 0x002fe2000bf06070 */
[----:B-----5:R-:W-:-:S03]  /*0100*/  ULEA UR4, UR5, UR4, 0x18 ;  /* 0x0000000405047291 */ /* 0x020fc6000f8ec0ff */
[----:B------:R-:W-:Y:S01]  /*0110*/  ISETP.GE.AND.EX P0, PT, RZ, UR11, PT, P0 ;  /* 0x0000000bff007c0c */ /* 0x000fe2000bf06300 */
[----:B------:R-:W0:Y:S02]  /*0120*/  LDCU UR5, c[0x0][0x370] ;  /* 0x00006e00ff0577ac */ /* 0x000e240008000800 */
[----:B------:R-:W-:-:S05]  /*0130*/  LEA R6, R5, UR4, 0x2 ;  /* 0x0000000405067c11 */ /* 0x000fca000f8e10ff */
[----:B------:R1:W-:Y:S01]  /*0140*/  STS [R6], RZ ;  /* 0x000000ff06007388 */ /* 0x0003e20000000800 */
[----:B0-----:R-:W-:Y:S01]  /*0150*/  IMAD R12, R12, UR5, RZ ;  /* 0x000000050c0c7c24 */ /* 0x001fe2000f8e02ff */
[----:B------:R-:W-:Y:S06]  /*0160*/  BAR.SYNC.DEFER_BLOCKING 0x0 ;  /* 0x0000000000007b1d */ /* 0x000fec0000010000 */
[----:B-1234-:R-:W-:Y:S05]  /*0170*/  @P0 BRA `(.L_x_0) ;  /* 0x0000000c00140947 */ /* 0x01efea0003800000 */
[----:B------:R-:W-:Y:S01]  /*0180*/  IADD3 R3, P1, PT, R12, R7, RZ ;  /* 0x000000070c037210 */ /* 0x000fe20007f3e0ff */
[----:B------:R-:W-:Y:S01]  /*0190*/  IMAD.MOV.U32 R8, RZ, RZ, RZ ;  /* 0x000000ffff087224 */ /* 0x000fe200078e00ff */
[----:B------:R-:W-:Y:S02]  /*01a0*/  BSSY.RECONVERGENT B0, `(.L_x_1) ;  /* 0x0000023000007945 */ /* 0x000fe40003800200 */
[C---:B------:R-:W-:Y:S01]  /*01b0*/  ISETP.GE.U32.AND P0, PT, R3.reuse, UR10, PT ;  /* 0x0000000a03007c0c */ /* 0x040fe2000bf06070 */
[----:B------:R-:W-:Y:S01]  /*01c0*/  IMAD.X R9, RZ, RZ, R8, P1 ;  /* 0x000000ffff097224 */ /* 0x000fe200008e0608 */
[----:B------:R-:W-:-:S04]  /*01d0*/  ISETP.GT.U32.AND P1, PT, R3, UR10, PT ;  /* 0x0000000a03007c0c */ /* 0x000fc8000bf24070 */
[C---:B------:R-:W-:Y:S02]  /*01e0*/  ISETP.GE.U32.AND.EX P0, PT, R9.reuse, UR11, PT, P0 ;  /* 0x0000000b09007c0c */ /* 0x040fe4000bf06100 */
[----:B------:R-:W-:Y:S02]  /*01f0*/  ISETP.GT.U32.AND.EX P1, PT, R9, UR11, PT, P1 ;  /* 0x0000000b09007c0c */ /* 0x000fe4000bf24110 */
[----:B------:R-:W-:Y:S02]  /*0200*/  SEL R13, RZ, 0x1, P0 ;  /* 0x00000001ff0d7807 */ /* 0x000fe40000000000 */
[----:B------:R-:W-:Y:S02]  /*0210*/  SEL R0, R3, UR10, P1 ;  /* 0x0000000a03007c07 */ /* 0x000fe40008800000 */
[----:B------:R-:W-:Y:S02]  /*0220*/  SEL R2, R9, UR11, P1 ;  /* 0x0000000b09027c07 */ /* 0x000fe40008800000 */
[----:B------:R-:W-:-:S04]  /*0230*/  IADD3 R3, P0, P1, R0, -R3, -R13 ;  /* 0x8000000300037210 */ /* 0x000fc8000791e80d */
[----:B------:R-:W-:-:S04]  /*0240*/  IADD3.X R2, PT, PT, R2, -0x1, ~R9, P0, P1 ;  /* 0xffffffff02027810 */ /* 0x000fc800007e2c09 */
[----:B------:R-:W-:-:S13]  /*0250*/  ISETP.NE.U32.AND P0, PT, R2, RZ, PT ;  /* 0x000000ff0200720c */ /* 0x000fda0003f05070 */
[----:B------:R-:W-:Y:S05]  /*0260*/  @P0 BRA `(.L_x_2) ;  /* 0x0000000000500947 */ /* 0x000fea0003800000 */
[----:B------:R-:W0:Y:S01]  /*0270*/  I2F.U32.RP R0, R12 ;  /* 0x0000000c00007306 */ /* 0x000e220000209000 */
[----:B------:R-:W-:Y:S01]  /*0280*/  IMAD.MOV R9, RZ, RZ, -R12 ;  /* 0x000000ffff097224 */ /* 0x000fe200078e0a0c */
[----:B------:R-:W-:Y:S01]  /*0290*/  ISETP.NE.U32.AND P2, PT, R12, RZ, PT ;  /* 0x000000ff0c00720c */ /* 0x000fe20003f45070 */
[----:B------:R-:W-:-:S05]  /*02a0*/  IMAD.MOV.U32 R17, RZ, RZ, RZ ;  /* 0x000000ffff117224 */ /* 0x000fca00078e00ff */
[----:B0-----:R-:W0:Y:S02]  /*02b0*/  MUFU.RCP R0, R0 ;  /* 0x0000000000007308 */ /* 0x001e240000001000 */
[----:B0-----:R-:W-:-:S06]  /*02c0*/  VIADD R10, R0, 0xffffffe ;  /* 0x0ffffffe000a7836 */ /* 0x001fcc0000000000 */
[----:B------:R0:W1:Y:S02]  /*02d0*/  F2I.FTZ.U32.TRUNC.NTZ R11, R10 ;  /* 0x0000000a000b7305 */ /* 0x000064000021f000 */
[----:B0-----:R-:W-:Y:S02]  /*02e0*/  IMAD.MOV.U32 R10, RZ, RZ, RZ ;  /* 0x000000ffff0a7224 */ /* 0x001fe400078e00ff */
[----:B-1----:R-:W-:-:S04]  /*02f0*/  IMAD R9, R9, R11, RZ ;  /* 0x0000000b09097224 */ /* 0x002fc800078e02ff */
[----:B------:R-:W-:-:S06]  /*0300*/  IMAD.HI.U32 R2, R11, R9, R10 ;  /* 0x000000090b027227 */ /* 0x000fcc00078e000a */
[----:B------:R-:W-:-:S04]  /*0310*/  IMAD.HI.U32 R16, R2, R3, RZ ;  /* 0x0000000302107227 */ /* 0x000fc800078e00ff */
[----:B------:R-:W-:-:S04]  /*0320*/  IMAD.MOV R2, RZ, RZ, -R16 ;  /* 0x000000ffff027224 */ /* 0x000fc800078e0a10 */
[----:B------:R-:W-:-:S05]  /*0330*/  IMAD R3, R12, R2, R3 ;  /* 0x000000020c037224 */ /* 0x000fca00078e0203 */
[----:B------:R-:W-:-:S13]  /*0340*/  ISETP.GE.U32.AND P0, PT, R3, R12, PT ;  /* 0x0000000c0300720c */ /* 0x000fda0003f06070 */
[----:B------:R-:W-:Y:S02]  /*0350*/  @P0 IMAD.IADD R3, R3, 0x1, -R12 ;  /* 0x0000000103030824 */ /* 0x000fe400078e0a0c */
[----:B------:R-:W-:-:S03]  /*0360*/  @P0 VIADD R16, R16, 0x1 ;  /* 0x0000000110100836 */ /* 0x000fc60000000000 */
[----:B------:R-:W-:-:S13]  /*0370*/  ISETP.GE.U32.AND P1, PT, R3, R12, PT ;  /* 0x0000000c0300720c */ /* 0x000fda0003f26070 */
[----:B------:R-:W-:Y:S01]  /*0380*/  @P1 VIADD R16, R16, 0x1 ;  /* 0x0000000110101836 */ /* 0x000fe20000000000 */
[----:B------:R-:W-:Y:S01]  /*0390*/  @!P2 LOP3.LUT R16, RZ, R12, RZ, 0x33, !PT ;  /* 0x0000000cff10a212 */ /* 0x000fe200078e33ff */
[----:B------:R-:W-:Y:S06]  /*03a0*/  BRA `(.L_x_3) ;  /* 0x0000000000087947 */ /* 0x000fec0003800000 */
.L_x_2:
[----:B------:R-:W-:-:S07]  /*03b0*/  MOV R0, 0x3d0 ;  /* 0x000003d000007802 */ /* 0x000fce0000000f00 */
[----:B------:R-:W-:Y:S05]  /*03c0*/  CALL.REL.NOINC `($__internal_0_$__cuda_sm20_div_u64) ;  /* 0x0000000800a87944 */ /* 0x000fea0003c00000 */
.L_x_3:
[----:B------:R-:W-:Y:S05]  /*03d0*/  BSYNC.RECONVERGENT B0 ;  /* 0x0000000000007941 */ /* 0x000fea0003800200 */
.L_x_1:
[----:B------:R-:W-:Y:S01]  /*03e0*/  IADD3 R13, P1, PT, R16, R13, RZ ;  /* 0x0000000d100d7210 */ /* 0x000fe20007f3e0ff */
[----:B------:R-:W0:Y:S01]  /*03f0*/  LDC R0, c[0x0][0x3a0] ;  /* 0x0000e800ff007b82 */ /* 0x000e220000000800 */
[----:B------:R-:W-:Y:S02]  /*0400*/  BSSY B0, `(.L_x_4) ;  /* 0x000002d000007945 */ /* 0x000fe40003800000 */
[----:B------:R-:W-:Y:S01]  /*0410*/  LOP3.LUT R2, R13, 0x3, RZ, 0xc0, !PT ;  /* 0x000000030d027812 */ /* 0x000fe200078ec0ff */
[----:B------:R-:W-:-:S03]  /*0420*/  IMAD.X R16, RZ, RZ, R17, P1 ;  /* 0x000000ffff107224 */ /* 0x000fc600008e0611 */
[----:B------:R-:W-:-:S04]  /*0430*/  ISETP.NE.U32.AND P0, PT, R2, 0x3, PT ;  /* 0x000000030200780c */ /* 0x000fc80003f05070 */
[----:B------:R-:W-:-:S13]  /*0440*/  ISETP.NE.AND.EX P0, PT, RZ, RZ, PT, P0 ;  /* 0x000000ffff00720c */ /* 0x000fda0003f05300 */
[----:B------:R-:W-:Y:S05]  /*0450*/  @!P0 BRA `(.L_x_5) ;  /* 0x00000000009c8947 */ /* 0x000fea0003800000 */
[----:B------:R-:W1:Y:S01]  /*0460*/  LDCU.64 UR8, c[0x0][0x380] ;  /* 0x00007000ff0877ac */ /* 0x000e620008000a00 */
[----:B------:R-:W2:Y:S01]  /*0470*/  LDC R17, c[0x0][0x3a0] ;  /* 0x0000e800ff117b82 */ /* 0x000ea20000000800 */
[----:B------:R-:W-:Y:S02]  /*0480*/  VIADD R21, R13, 0x1 ;  /* 0x000000010d157836 */ /* 0x000fe40000000000 */
[----:B------:R-:W-:-:S03]  /*0490*/  IMAD.MOV.U32 R20, RZ, RZ, RZ ;  /* 0x000000ffff147224 */ /* 0x000fc600078e00ff */
[----:B------:R-:W-:Y:S02]  /*04a0*/  LOP3.LUT R21, R21, 0x3, RZ, 0xc0, !PT ;  /* 0x0000000315157812 */ /* 0x000fe400078ec0ff */
[----:B-1----:R-:W-:-:S04]  /*04b0*/  LEA R18, P0, R7, UR8, 0x2 ;  /* 0x0000000807127c11 */ /* 0x002fc8000f8010ff */
[----:B------:R-:W-:-:S09]  /*04c0*/  LEA.HI.X R19, R7, UR9, R8, 0x2, P0 ;  /* 0x0000000907137c11 */ /* 0x000fd200080f1408 */
.L_x_10:
[----:B------:R-:W3:Y:S01]  /*04d0*/  LDG.E R3, desc[UR6][R18.64] ;  /* 0x0000000612037981 */ /* 0x000ee2000c1e1900 */
[----:B-12---:R-:W1:Y:S01]  /*04e0*/  MUFU.RCP R2, R17 ;  /* 0x0000001100027308 */ /* 0x006e620000001000 */
[----:B------:R-:W-:Y:S01]  /*04f0*/  IADD3 R21, P0, PT, R21, -0x1, RZ ;  /* 0xffffffff15157810 */ /* 0x000fe20007f1e0ff */
[----:B------:R-:W-:Y:S05]  /*0500*/  YIELD ;  /* 0x0000000000007946 */ /* 0x000fea0003800000 */
[----:B------:R-:W-:Y:S01]  /*0510*/  IADD3.X R20, PT, PT, R20, -0x1, RZ, P0, !PT ;  /* 0xffffffff14147810 */ /* 0x000fe200007fe4ff */
[----:B------:R-:W-:Y:S01]  /*0520*/  BSSY.RECONVERGENT B1, `(.L_x_6) ;  /* 0x000000e000017945 */ /* 0x000fe20003800200 */
[----:B------:R-:W-:-:S04]  /*0530*/  ISETP.NE.U32.AND P0, PT, R21, RZ, PT ;  /* 0x000000ff1500720c */ /* 0x000fc80003f05070 */
[----:B------:R-:W-:Y:S01]  /*0540*/  ISETP.NE.AND.EX P0, PT, R20, RZ, PT, P0 ;  /* 0x000000ff1400720c */ /* 0x000fe20003f05300 */
[----:B-1----:R-:W-:-:S04]  /*0550*/  FFMA R9, R2, -R17, 1 ;  /* 0x3f80000002097423 */ /* 0x002fc80000000811 */
[----:B------:R-:W-:Y:S01]  /*0560*/  FFMA R2, R2, R9, R2 ;  /* 0x0000000902027223 */ /* 0x000fe20000000002 */
[----:B---3--:R-:W-:-:S04]  /*0570*/  FADD R3, R3, -UR12 ;  /* 0x8000000c03037e21 */ /* 0x008fc80008000000 */
[----:B------:R-:W1:Y:S01]  /*0580*/  FCHK P1, R3, R17 ;  /* 0x0000001103007302 */ /* 0x000e620000020000 */
[----:B------:R-:W-:-:S04]  /*0590*/  FFMA R4, R3, R2, RZ ;  /* 0x0000000203047223 */ /* 0x000fc800000000ff */
[----:B------:R-:W-:-:S04]  /*05a0*/  FFMA R9, R4, -R17, R3 ;  /* 0x8000001104097223 */ /* 0x000fc80000000003 */
[----:B------:R-:W-:Y:S01]  /*05b0*/  FFMA R2, R2, R9, R4 ;  /* 0x0000000902027223 */ /* 0x000fe20000000004 */
[----:B-1----:R-:W-:Y:S06]  /*05c0*/  @!P1 BRA `(.L_x_7) ;  /* 0x00000000000c9947 */ /* 0x002fec0003800000 */
[----:B------:R-:W-:-:S07]  /*05d0*/  MOV R4, 0x5f0 ;  /* 0x000005f000047802 */ /* 0x000fce0000000f00 */
[----:B0-----:R-:W-:Y:S05]  /*05e0*/  CALL.REL.NOINC `($__internal_1_$__cuda_sm3x_div_rn_noftz_f32_slowpath) ;  /* 0x0000000c002c7944 */ /* 0x001fea0003c00000 */
[----:B------:R-:W-:-:S07]  /*05f0*/  IMAD.MOV.U32 R2, RZ, RZ, R9 ;  /* 0x000000ffff027224 */ /* 0x000fce00078e0009 */
.L_x_7:
[----:B------:R-:W-:Y:S05]  /*0600*/  BSYNC.RECONVERGENT B1 ;  /* 0x0000000000017941 */ /* 0x000fea0003800200 */
.L_x_6:
[----:B------:R-:W1:Y:S01]  /*0610*/  F2I.TRUNC.NTZ R2, R2 ;  /* 0x0000000200027305 */ /* 0x000e62000020f100 */
[----:B------:R-:W-:Y:S01]  /*0620*/  BSSY.RECONVERGENT B1, `(.L_x_8) ;  /* 0x0000005000017945 */ /* 0x000fe20003800200 */
[----:B-1----:R-:W-:-:S13]  /*0630*/  ISETP.GE.AND P1, PT, R2, UR13, PT ;  /* 0x0000000d02007c0c */ /* 0x002fda000bf26270 */
[----:B------:R-:W-:Y:S05]  /*0640*/  @P1 BRA `(.L_x_9) ;  /* 0x0000000000081947 */ /* 0x000fea0003800000 */
[----:B------:R-:W-:-:S05]  /*0650*/  LEA R2, R2, UR4, 0x2 ;  /* 0x0000000402027c11 */ /* 0x000fca000f8e10ff */
[----:B------:R1:W-:Y:S02]  /*0660*/  ATOMS.POPC.INC.32 RZ, [R2+URZ] ;  /* 0x0000000002ff7f8c */ /* 0x0003e4000d8000ff */
.L_x_9:
[----:B------:R-:W-:Y:S05]  /*0670*/  BSYNC.RECONVERGENT B1 ;  /* 0x0000000000017941 */ /* 0x000fea0003800200 */
.L_x_8:
[C---:B------:R-:W-:Y:S02]  /*0680*/  IADD3 R7, P1, PT, R12.reuse, R7, RZ ;  /* 0x000000070c077210 */ /* 0x040fe40007f3e0ff */
[----:B------:R-:W-:-:S03]  /*0690*/  LEA R18, P2, R12, R18, 0x2 ;  /* 0x000000120c127211 */ /* 0x000fc600078410ff */
[----:B------:R-:W-:Y:S01]  /*06a0*/  IMAD.X R8, RZ, RZ, R8, P1 ;  /* 0x000000ffff087224 */ /* 0x000fe200008e0608 */
[----:B------:R-:W-:Y:S01]  /*06b0*/  LEA.HI.X R19, R12, R19, RZ, 0x2, P2 ;  /* 0x000000130c137211 */ /* 0x000fe200010f14ff */
[----:B------:R-:W-:Y:S08]  /*06c0*/  @P0 BRA `(.L_x_10) ;  /* 0xfffffffc00800947 */ /* 0x000ff0000383ffff */
.L_x_5:
[----:B------:R-:W-:Y:S05]  /*06d0*/  BSYNC B0 ;  /* 0x0000000000007941 */ /* 0x000fea0003800000 */
.L_x_4:
[----:B------:R-:W-:-:S04]  /*06e0*/  ISETP.GE.U32.AND P0, PT, R13, 0x3, PT ;  /* 0x000000030d00780c */ /* 0x000fc80003f06070 */
[----:B------:R-:W-:-:S13]  /*06f0*/  ISETP.GE.U32.AND.EX P0, PT, R16, RZ, PT, P0 ;  /* 0x000000ff1000720c */ /* 0x000fda0003f06100 */
[----:B------:R-:W-:Y:S05]  /*0700*/  @!P0 BRA `(.L_x_0) ;  /* 0x0000000400b08947 */ /* 0x000fea0003800000 */
[----:B------:R-:W2:Y:S01]  /*0710*/  LDC R16, c[0x0][0x3a0] ;  /* 0x0000e800ff107b82 */ /* 0x000ea20000000800 */
[----:B------:R-:W-:Y:S01]  /*0720*/  IMAD.SHL.U32 R17, R12, 0x4, RZ ;  /* 0x000000040c117824 */ /* 0x000fe200078e00ff */
[----:B------:R-:W-:-:S07]  /*0730*/  SHF.R.U32.HI R19, RZ, 0x1e, R12 ;  /* 0x0000001eff137819 */ /* 0x000fce000001160c */
.L_x_27:
[----:B-1----:R-:W-:-:S04]  /*0740*/  LEA R12, P0, R7, UR14, 0x2 ;  /* 0x0000000e070c7c11 */ /* 0x002fc8000f8010ff */
[----:B------:R-:W-:-:S05]  /*0750*/  LEA.HI.X R13, R7, UR15, R8, 0x2, P0 ;  /* 0x0000000f070d7c11 */ /* 0x000fca00080f1408 */
[----:B---3--:R-:W3:Y:S01]  /*0760*/  LDG.E R3, desc[UR6][R12.64] ;  /* 0x000000060c037981 */ /* 0x008ee2000c1e1900 */
[----:B--2---:R-:W1:Y:S01]  /*0770*/  MUFU.RCP R9, R16 ;  /* 0x0000001000097308 */ /* 0x004e620000001000 */
[----:B------:R-:W-:Y:S05]  /*0780*/  YIELD ;  /* 0x0000000000007946 */ /* 0x000fea0003800000 */
[----:B------:R-:W-:Y:S01]  /*0790*/  BSSY.RECONVERGENT B0, `(.L_x_11) ;  /* 0x000000d000007945 */ /* 0x000fe20003800200 */
        /* <DEDUP_REMOVED lines=8> */
[----:B------:R-:W-:Y:S01]  /*0820*/  IMAD.MOV.U32 R3, RZ, RZ, R9 ;  /* 0x000000ffff037224 */ /* 0x000fe200078e0009 */
[----:B------:R-:W-:-:S07]  /*0830*/  MOV R4, 0x850 ;  /* 0x0000085000047802 */ /* 0x000fce0000000f00 */
[----:B0-----:R-:W-:Y:S05]  /*0840*/  CALL.REL.NOINC `($__internal_1_$__cuda_sm3x_div_rn_noftz_f32_slowpath) ;  /* 0x0000000800947944 */ /* 0x001fea0003c00000 */
[----:B------:R-:W-:-:S07]  /*0850*/  IMAD.MOV.U32 R3, RZ, RZ, R9 ;  /* 0x000000ffff037224 */ /* 0x000fce00078e0009 */
.L_x_12:
[----:B------:R-:W-:Y:S05]  /*0860*/  BSYNC.RECONVERGENT B0 ;  /* 0x0000000000007941 */ /* 0x000fea0003800200 */
.L_x_11:
[----:B------:R-:W-:-:S05]  /*0870*/  IADD3 R12, P0, PT, R17, R12, RZ ;  /* 0x0000000c110c7210 */ /* 0x000fca0007f1e0ff */
[----:B------:R-:W-:-:S05]  /*0880*/  IMAD.X R13, R19, 0x1, R13, P0 ;  /* 0x00000001130d7824 */ /* 0x000fca00000e060d */
[----:B------:R-:W2:Y:S01]  /*0890*/  LDG.E R2, desc[UR6][R12.64] ;  /* 0x000000060c027981 */ /* 0x000ea2000c1e1900 */
[----:B------:R-:W1:Y:S01]  /*08a0*/  F2I.TRUNC.NTZ R3, R3 ;  /* 0x0000000300037305 */ /* 0x000e62000020f100 */
[----:B------:R-:W-:Y:S07]  /*08b0*/  BSSY.RECONVERGENT B0, `(.L_x_13) ;  /* 0x000000c000007945 */ /* 0x000fee0003800200 */
[----:B------:R-:W3:Y:S01]  /*08c0*/  MUFU.RCP R9, R16 ;  /* 0x0000001000097308 */ /* 0x000ee20000001000 */
[----:B-1----:R-:W-:Y:S01]  /*08d0*/  ISETP.GE.AND P1, PT, R3, UR17, PT ;  /* 0x0000001103007c0c */ /* 0x002fe2000bf26270 */
[----:B---3--:R-:W-:Y:S01]  /*08e0*/  FFMA R4, R9, -R16, 1 ;  /* 0x3f80000009047423 */ /* 0x008fe20000000810 */
[----:B--2---:R-:W-:-:S03]  /*08f0*/  FADD R10, R2, -UR16 ;  /* 0x80000010020a7e21 */ /* 0x004fc60008000000 */
[----:B------:R-:W-:Y:S02]  /*0900*/  FFMA R2, R9, R4, R9 ;  /* 0x0000000409027223 */ /* 0x000fe40000000009 */
[----:B------:R1:W2:Y:S02]  /*0910*/  FCHK P0, R10, R16 ;  /* 0x000000100a007302 */ /* 0x0002a40000000000 */
[----:B------:R-:W-:-:S04]  /*0920*/  FFMA R9, R2, R10, RZ ;  /* 0x0000000a02097223 */ /* 0x000fc800000000ff */
[----:B------:R-:W-:Y:S01]  /*0930*/  FFMA R4, R9, -R16, R10 ;  /* 0x8000001009047223 */ /* 0x000fe2000000000a */
[----:B------:R-:W-:Y:S06]  /*0940*/  @P1 BRA `(.L_x_14) ;  /* 0x0000000000081947 */ /* 0x000fec0003800000 */
[----:B------:R-:W-:-:S05]  /*0950*/  LEA R3, R3, UR4, 0x2 ;  /* 0x0000000403037c11 */ /* 0x000fca000f8e10ff */
[----:B------:R3:W-:Y:S02]  /*0960*/  ATOMS.POPC.INC.32 RZ, [R3+URZ] ;  /* 0x0000000003ff7f8c */ /* 0x0007e4000d8000ff */
.L_x_14:
[----:B------:R-:W-:Y:S05]  /*0970*/  BSYNC.RECONVERGENT B0 ;  /* 0x0000000000007941 */ /* 0x000fea0003800200 */
.L_x_13:
[----:B------:R-:W-:Y:S01]  /*0980*/  BSSY.RECONVERGENT B0, `(.L_x_15) ;  /* 0x0000007000007945 */ /* 0x000fe20003800200 */
[----:B------:R-:W-:-:S03]  /*0990*/  FFMA R4, R2, R4, R9 ;  /* 0x0000000402047223 */ /* 0x000fc60000000009 */
[----:B--2---:R-:W-:Y:S05]  /*09a0*/  @!P0 BRA `(.L_x_16) ;  /* 0x0000000000108947 */ /* 0x004fea0003800000 */
[----:B---3--:R-:W-:Y:S01]  /*09b0*/  IMAD.MOV.U32 R3, RZ, RZ, R10 ;  /* 0x000000ffff037224 */ /* 0x008fe200078e000a */
[----:B------:R-:W-:-:S07]  /*09c0*/  MOV R4, 0x9e0 ;  /* 0x000009e000047802 */ /* 0x000fce0000000f00 */
[----:B01----:R-:W-:Y:S05]  /*09d0*/  CALL.REL.NOINC `($__internal_1_$__cuda_sm3x_div_rn_noftz_f32_slowpath) ;  /* 0x0000000800307944 */ /* 0x003fea0003c00000 */
[----:B------:R-:W-:-:S07]  /*09e0*/  IMAD.MOV.U32 R4, RZ, RZ, R9 ;  /* 0x000000ffff047224 */ /* 0x000fce00078e0009 */
.L_x_16:
[----:B------:R-:W-:Y:S05]  /*09f0*/  BSYNC.RECONVERGENT B0 ;  /* 0x0000000000007941 */ /* 0x000fea0003800200 */
.L_x_15:
[----:B------:R-:W-:-:S05]  /*0a00*/  IADD3 R12, P0, PT, R17, R12, RZ ;  /* 0x0000000c110c7210 */ /* 0x000fca0007f1e0ff */
[----:B------:R-:W-:-:S05]  /*0a10*/  IMAD.X R13, R19, 0x1, R13, P0 ;  /* 0x00000001130d7824 */ /* 0x000fca00000e060d */
[----:B------:R-:W2:Y:S01]  /*0a20*/  LDG.E R2, desc[UR6][R12.64] ;  /* 0x000000060c027981 */ /* 0x000ea2000c1e1900 */
[----:B------:R-:W4:Y:S01]  /*0a30*/  F2I.TRUNC.NTZ R4, R4 ;  /* 0x0000000400047305 */ /* 0x000f22000020f100 */
[----:B------:R-:W-:Y:S07]  /*0a40*/  BSSY.RECONVERGENT B0, `(.L_x_17) ;  /* 0x000000c000007945 */ /* 0x000fee0003800200 */
[----:B---3--:R-:W1:Y:S01]  /*0a50*/  MUFU.RCP R3, R16 ;  /* 0x0000001000037308 */ /* 0x008e620000001000 */
[----:B----4-:R-:W-:Y:S01]  /*0a60*/  ISETP.GE.AND P1, PT, R4, UR17, PT ;  /* 0x0000001104007c0c */ /* 0x010fe2000bf26270 */
[----:B-1----:R-:W-:Y:S01]  /*0a70*/  FFMA R10, R3, -R16, 1 ;  /* 0x3f800000030a7423 */ /* 0x002fe20000000810 */
        /* <DEDUP_REMOVED lines=8> */
.L_x_18:
[----:B------:R-:W-:Y:S05]  /*0b00*/  BSYNC.RECONVERGENT B0 ;  /* 0x0000000000007941 */ /* 0x000fea0003800200 */
.L_x_17:
[----:B------:R-:W-:Y:S01]  /*0b10*/  BSSY.RECONVERGENT B0, `(.L_x_19) ;  /* 0x0000006000007945 */ /* 0x000fe20003800200 */
[----:B------:R-:W-:-:S03]  /*0b20*/  FFMA R9, R2, R10, R9 ;  /* 0x0000000a02097223 */ /* 0x000fc60000000009 */
[----:B--2---:R-:W-:Y:S05]  /*0b30*/  @!P0 BRA `(.L_x_20) ;  /* 0x00000000000c8947 */ /* 0x004fea0003800000 */
[----:B---3--:R-:W-:Y:S01]  /*0b40*/  IMAD.MOV.U32 R3, RZ, RZ, R11 ;  /* 0x000000ffff037224 */ /* 0x008fe200078e000b */
[----:B------:R-:W-:-:S07]  /*0b50*/  MOV R4, 0xb70 ;  /* 0x00000b7000047802 */ /* 0x000fce0000000f00 */
[----:B01----:R-:W-:Y:S05]  /*0b60*/  CALL.REL.NOINC `($__internal_1_$__cuda_sm3x_div_rn_noftz_f32_slowpath) ;  /* 0x0000000400cc7944 */ /* 0x003fea0003c00000 */
.L_x_20:
[----:B------:R-:W-:Y:S05]  /*0b70*/  BSYNC.RECONVERGENT B0 ;  /* 0x0000000000007941 */ /* 0x000fea0003800200 */
.L_x_19:
[----:B------:R-:W-:-:S05]  /*0b80*/  IADD3 R10, P0, PT, R17, R12, RZ ;  /* 0x0000000c110a7210 */ /* 0x000fca0007f1e0ff */
[----:B-1----:R-:W-:-:S05]  /*0b90*/  IMAD.X R11, R19, 0x1, R13, P0 ;  /* 0x00000001130b7824 */ /* 0x002fca00000e060d */
[----:B------:R-:W2:Y:S01]  /*0ba0*/  LDG.E R10, desc[UR6][R10.64] ;  /* 0x000000060a0a7981 */ /* 0x000ea2000c1e1900 */
[----:B------:R-:W1:Y:S01]  /*0bb0*/  F2I.TRUNC.NTZ R9, R9 ;  /* 0x0000000900097305 */ /* 0x000e62000020f100 */
[----:B------:R-:W-:Y:S07]  /*0bc0*/  BSSY.RECONVERGENT B0, `(.L_x_21) ;  /* 0x000000c000007945 */ /* 0x000fee0003800200 */
[----:B---3--:R-:W3:Y:S01]  /*0bd0*/  MUFU.RCP R3, R16 ;  /* 0x0000001000037308 */ /* 0x008ee20000001000 */
[----:B-1----:R-:W-:Y:S01]  /*0be0*/  ISETP.GE.AND P1, PT, R9, UR17, PT ;  /* 0x0000001109007c0c */ /* 0x002fe2000bf26270 */
[----:B---3--:R-:W-:-:S04]  /*0bf0*/  FFMA R2, R3, -R16, 1 ;  /* 0x3f80000003027423 */ /* 0x008fc80000000810 */
[----:B------:R-:W-:Y:S01]  /*0c00*/  FFMA R2, R3, R2, R3 ;  /* 0x0000000203027223 */ /* 0x000fe20000000003 */
[----:B--2---:R-:W-:-:S04]  /*0c10*/  FADD R12, R10, -UR16 ;  /* 0x800000100a0c7e21 */ /* 0x004fc80008000000 */
[----:B------:R1:W2:Y:S01]  /*0c20*/  FCHK P0, R12, R16 ;  /* 0x000000100c007302 */ /* 0x0002a20000000000 */
[----:B------:R-:W-:-:S04]  /*0c30*/  FFMA R13, R2, R12, RZ ;  /* 0x0000000c020d7223 */ /* 0x000fc800000000ff */
[----:B------:R-:W-:Y:S01]  /*0c40*/  FFMA R4, R13, -R16, R12 ;  /* 0x800000100d047223 */ /* 0x000fe2000000000c */
[----:B------:R-:W-:Y:S06]  /*0c50*/  @P1 BRA `(.L_x_22) ;  /* 0x0000000000081947 */ /* 0x000fec0003800000 */
[----:B------:R-:W-:-:S05]  /*0c60*/  LEA R3, R9, UR4, 0x2 ;  /* 0x0000000409037c11 */ /* 0x000fca000f8e10ff */
[----:B------:R3:W-:Y:S02]  /*0c70*/  ATOMS.POPC.INC.32 RZ, [R3+URZ] ;  /* 0x0000000003ff7f8c */ /* 0x0007e4000d8000ff */
.L_x_22:
[----:B------:R-:W-:Y:S05]  /*0c80*/  BSYNC.RECONVERGENT B0 ;  /* 0x0000000000007941 */ /* 0x000fea0003800200 */
.L_x_21:
[----:B------:R-:W-:Y:S01]  /*0c90*/  BSSY.RECONVERGENT B0, `(.L_x_23) ;  /* 0x0000007000007945 */ /* 0x000fe20003800200 */
[----:B------:R-:W-:-:S03]  /*0ca0*/  FFMA R2, R2, R4, R13 ;  /* 0x0000000402027223 */ /* 0x000fc6000000000d */
[----:B--2---:R-:W-:Y:S05]  /*0cb0*/  @!P0 BRA `(.L_x_24) ;  /* 0x0000000000108947 */ /* 0x004fea0003800000 */
[----:B---3--:R-:W-:Y:S01]  /*0cc0*/  IMAD.MOV.U32 R3, RZ, RZ, R12 ;  /* 0x000000ffff037224 */ /* 0x008fe200078e000c */
[----:B------:R-:W-:-:S07]  /*0cd0*/  MOV R4, 0xcf0 ;  /* 0x00000cf000047802 */ /* 0x000fce0000000f00 */
[----:B01----:R-:W-:Y:S05]  /*0ce0*/  CALL.REL.NOINC `($__internal_1_$__cuda_sm3x_div_rn_noftz_f32_slowpath) ;  /* 0x00000004006c7944 */ /* 0x003fea0003c00000 */
[----:B------:R-:W-:-:S07]  /*0cf0*/  IMAD.MOV.U32 R2, RZ, RZ, R9 ;  /* 0x000000ffff027224 */ /* 0x000fce00078e0009 */
.L_x_24:
[----:B------:R-:W-:Y:S05]  /*0d00*/  BSYNC.RECONVERGENT B0 ;  /* 0x0000000000007941 */ /* 0x000fea0003800200 */
.L_x_23:
[----:B------:R-:W2:Y:S01]  /*0d10*/  F2I.TRUNC.NTZ R2, R2 ;  /* 0x0000000200027305 */ /* 0x000ea2000020f100 */
[----:B------:R-:W-:Y:S01]  /*0d20*/  BSSY.RECONVERGENT B0, `(.L_x_25) ;  /* 0x0000005000007945 */ /* 0x000fe20003800200 */
[----:B--2---:R-:W-:-:S13]  /*0d30*/  ISETP.GE.AND P0, PT, R2, UR17, PT ;  /* 0x0000001102007c0c */ /* 0x004fda000bf06270 */
[----:B------:R-:W-:Y:S05]  /*0d40*/  @P0 BRA `(.L_x_26) ;  /* 0x0000000000080947 */ /* 0x000fea0003800000 */
[----:B------:R-:W-:-:S05]  /*0d50*/  LEA R2, R2, UR4, 0x2 ;  /* 0x0000000402027c11 */ /* 0x000fca000f8e10ff */
[----:B------:R2:W-:Y:S02]  /*0d60*/  ATOMS.POPC.INC.32 RZ, [R2+URZ] ;  /* 0x0000000002ff7f8c */ /* 0x0005e4000d8000ff */
.L_x_26:
[----:B------:R-:W-:Y:S05]  /*0d70*/  BSYNC.RECONVERGENT B0 ;  /* 0x0000000000007941 */ /* 0x000fea0003800200 */
.L_x_25:
[----:B------:R-:W-:-:S05]  /*0d80*/  IADD3 R7, P0, PT, R17, R7, RZ ;  /* 0x0000000711077210 */ /* 0x000fca0007f1e0ff */
[----:B------:R-:W-:Y:S01]  /*0d90*/  IMAD.X R8, R19, 0x1, R8, P0 ;  /* 0x0000000113087824 */ /* 0x000fe200000e0608 */
[----:B------:R-:W-:-:S04]  /*0da0*/  ISETP.GE.U32.AND P0, PT, R7, UR18, PT ;  /* 0x0000001207007c0c */ /* 0x000fc8000bf06070 */
[----:B------:R-:W-:-:S13]  /*0db0*/  ISETP.GE.AND.EX P0, PT, R8, UR19, PT, P0 ;  /* 0x0000001308007c0c */ /* 0x000fda000bf06300 */
[----:B------:R-:W-:Y:S05]  /*0dc0*/  @!P0 BRA `(.L_x_27) ;  /* 0xfffffff8005c8947 */ /* 0x000fea000383ffff */
.L_x_0:
[----:B------:R-:W-:Y:S05]  /*0dd0*/  WARPSYNC.ALL ;  /* 0x0000000000007948 */ /* 0x000fea0003800000 */
[----:B------:R-:W4:Y:S01]  /*0de0*/  LDCU UR5, c[0x0][0x398] ;  /* 0x00007300ff0577ac */ /* 0x000f220008000800 */
[----:B------:R-:W-:Y:S01]  /*0df0*/  BAR.SYNC.DEFER_BLOCKING 0x0 ;  /* 0x0000000000007b1d */ /* 0x000fe20000010000 */
[----:B----4-:R-:W-:-:S13]  /*0e00*/  ISETP.GE.U32.AND P0, PT, R5, UR5, PT ;  /* 0x0000000505007c0c */ /* 0x010fda000bf06070 */
[----:B------:R-:W-:Y:S05]  /*0e10*/  @P0 EXIT ;  /* 0x000000000000094d */ /* 0x000fea0003800000 */
[----:B------:R-:W4:Y:S01]  /*0e20*/  LDS R7, [R6] ;  /* 0x0000000006077984 */ /* 0x000f220000000800 */
[----:B-123--:R-:W1:Y:S02]  /*0e30*/  LDC.64 R2, c[0x0][0x390] ;  /* 0x0000e400ff027b82 */ /* 0x00ee640000000a00 */
[----:B-1----:R-:W-:-:S05]  /*0e40*/  IMAD.WIDE.U32 R2, R5, 0x4, R2 ;  /* 0x0000000405027825 */ /* 0x002fca00078e0002 */
[----:B----4-:R-:W-:Y:S01]  /*0e50*/  REDG.E.ADD.STRONG.GPU desc[UR6][R2.64], R7 ;  /* 0x000000070200798e */ /* 0x010fe2000c12e106 */
[----:B------:R-:W-:Y:S05]  /*0e60*/  EXIT ;  /* 0x000000000000794d */ /* 0x000fea0003800000 */
        .weak           $__internal_0_$__cuda_sm20_div_u64
        .type           $__internal_0_$__cuda_sm20_div_u64,@function
        .size           $__internal_0_$__cuda_sm20_div_u64,($__internal_1_$__cuda_sm3x_div_rn_noftz_f32_slowpath - $__internal_0_$__cuda_sm20_div_u64)
$__internal_0_$__cuda_sm20_div_u64:
[----:B------:R-:W-:Y:S02]  /*0e70*/  IMAD.MOV.U32 R16, RZ, RZ, R12 ;  /* 0x000000ffff107224 */ /* 0x000fe400078e000c */
[----:B------:R-:W-:-:S04]  /*0e80*/  IMAD.MOV.U32 R17, RZ, RZ, RZ ;  /* 0x000000ffff117224 */ /* 0x000fc800078e00ff */
[----:B------:R-:W0:Y:S08]  /*0e90*/  I2F.U64.RP R4, R16 ;  /* 0x0000001000047312 */ /* 0x000e300000309000 */
[----:B0-----:R-:W0:Y:S02]  /*0ea0*/  MUFU.RCP R4, R4 ;  /* 0x0000000400047308 */ /* 0x001e240000001000 */
[----:B0-----:R-:W-:-:S06]  /*0eb0*/  VIADD R10, R4, 0x1ffffffe ;  /* 0x1ffffffe040a7836 */ /* 0x001fcc0000000000 */
[----:B------:R-:W0:Y:S02]  /*0ec0*/  F2I.U64.TRUNC R10, R10 ;  /* 0x0000000a000a7311 */ /* 0x000e24000020d800 */
[----:B0-----:R-:W-:-:S04]  /*0ed0*/  IMAD.WIDE.U32 R14, R10, R12, RZ ;  /* 0x0000000c0a0e7225 */ /* 0x001fc800078e00ff */
[----:B------:R-:W-:Y:S01]  /*0ee0*/  IMAD R15, R11, R12, R15 ;  /* 0x0000000c0b0f7224 */ /* 0x000fe200078e020f */
[----:B------:R-:W-:-:S05]  /*0ef0*/  IADD3 R9, P0, PT, RZ, -R14, RZ ;  /* 0x8000000eff097210 */ /* 0x000fca0007f1e0ff */
[----:B------:R-:W-:-:S04]  /*0f00*/  IMAD.HI.U32 R14, R10, R9, RZ ;  /* 0x000000090a0e7227 */ /* 0x000fc800078e00ff */
[----:B------:R-:W-:Y:S01]  /*0f10*/  IMAD.X R19, RZ, RZ, ~R15, P0 ;  /* 0x000000ffff137224 */ /* 0x000fe200000e0e0f */
[----:B------:R-:W-:-:S03]  /*0f20*/  MOV R15, R10 ;  /* 0x0000000a000f7202 */ /* 0x000fc60000000f00 */
[-C--:B------:R-:W-:Y:S02]  /*0f30*/  IMAD R17, R11, R19.reuse, RZ ;  /* 0x000000130b117224 */ /* 0x080fe400078e02ff */
[----:B------:R-:W-:-:S04]  /*0f40*/  IMAD.WIDE.U32 R14, P0, R10, R19, R14 ;  /* 0x000000130a0e7225 */ /* 0x000fc8000780000e */
[----:B------:R-:W-:-:S04]  /*0f50*/  IMAD.HI.U32 R19, R11, R19, RZ ;  /* 0x000000130b137227 */ /* 0x000fc800078e00ff */
[----:B------:R-:W-:-:S04]  /*0f60*/  IMAD.HI.U32 R14, P1, R11, R9, R14 ;  /* 0x000000090b0e7227 */ /* 0x000fc8000782000e */
[----:B------:R-:W-:Y:S01]  /*0f70*/  IMAD.X R4, R19, 0x1, R11, P0 ;  /* 0x0000000113047824 */ /* 0x000fe200000e060b */
[----:B------:R-:W-:-:S04]  /*0f80*/  IADD3 R15, P2, PT, R17, R14, RZ ;  /* 0x0000000e110f7210 */ /* 0x000fc80007f5e0ff */
[----:B------:R-:W-:Y:S01]  /*0f90*/  IADD3.X R9, PT, PT, RZ, RZ, R4, P2, P1 ;  /* 0x000000ffff097210 */ /* 0x000fe200017e2404 */
[----:B------:R-:W-:-:S03]  /*0fa0*/  IMAD.WIDE.U32 R10, R15, R12, RZ ;  /* 0x0000000c0f0a7225 */ /* 0x000fc600078e00ff */
[----:B------:R-:W-:Y:S01]  /*0fb0*/  IADD3 R17, P0, PT, RZ, -R10, RZ ;  /* 0x8000000aff117210 */ /* 0x000fe20007f1e0ff */
[----:B------:R-:W-:Y:S02]  /*0fc0*/  IMAD R10, R9, R12, R11 ;  /* 0x0000000c090a7224 */ /* 0x000fe400078e020b */
[----:B------:R-:W-:Y:S02]  /*0fd0*/  IMAD.MOV.U32 R11, RZ, RZ, RZ ;  /* 0x000000ffff0b7224 */ /* 0x000fe400078e00ff */
[----:B------:R-:W-:-:S04]  /*0fe0*/  IMAD.HI.U32 R14, R15, R17, RZ ;  /* 0x000000110f0e7227 */ /* 0x000fc800078e00ff */
[----:B------:R-:W-:-:S04]  /*0ff0*/  IMAD.X R10, RZ, RZ, ~R10, P0 ;  /* 0x000000ffff0a7224 */ /* 0x000fc800000e0e0a */
[----:B------:R-:W-:-:S04]  /*1000*/  IMAD.WIDE.U32 R14, P0, R15, R10, R14 ;  /* 0x0000000a0f0e7225 */ /* 0x000fc8000780000e */
[C---:B------:R-:W-:Y:S02]  /*1010*/  IMAD R4, R9.reuse, R10, RZ ;  /* 0x0000000a09047224 */ /* 0x040fe400078e02ff */
[----:B------:R-:W-:-:S04]  /*1020*/  IMAD.HI.U32 R15, P1, R9, R17, R14 ;  /* 0x00000011090f7227 */ /* 0x000fc8000782000e */
[----:B------:R-:W-:Y:S01]  /*1030*/  IMAD.HI.U32 R10, R9, R10, RZ ;  /* 0x0000000a090a7227 */ /* 0x000fe200078e00ff */
[----:B------:R-:W-:-:S03]  /*1040*/  IADD3 R15, P2, PT, R4, R15, RZ ;  /* 0x0000000f040f7210 */ /* 0x000fc60007f5e0ff */
[----:B------:R-:W-:Y:S02]  /*1050*/  IMAD.X R9, R10, 0x1, R9, P0 ;  /* 0x000000010a097824 */ /* 0x000fe400000e0609 */
[----:B------:R-:W-:-:S03]  /*1060*/  IMAD.HI.U32 R10, R15, R3, RZ ;  /* 0x000000030f0a7227 */ /* 0x000fc600078e00ff */
[----:B------:R-:W-:Y:S01]  /*1070*/  IADD3.X R9, PT, PT, RZ, RZ, R9, P2, P1 ;  /* 0x000000ffff097210 */ /* 0x000fe200017e2409 */
[----:B------:R-:W-:-:S04]  /*1080*/  IMAD.WIDE.U32 R10, R15, R2, R10 ;  /* 0x000000020f0a7225 */ /* 0x000fc800078e000a */
[C---:B------:R-:W-:Y:S02]  /*1090*/  IMAD R15, R9.reuse, R2, RZ ;  /* 0x00000002090f7224 */ /* 0x040fe400078e02ff */
[----:B------:R-:W-:-:S04]  /*10a0*/  IMAD.HI.U32 R10, P0, R9, R3, R10 ;  /* 0x00000003090a7227 */ /* 0x000fc8000780000a */
[----:B------:R-:W-:Y:S01]  /*10b0*/  IMAD.HI.U32 R4, R9, R2, RZ ;  /* 0x0000000209047227 */ /* 0x000fe200078e00ff */
[----:B------:R-:W-:-:S03]  /*10c0*/  IADD3 R9, P1, PT, R15, R10, RZ ;  /* 0x0000000a0f097210 */ /* 0x000fc60007f3e0ff */
[----:B------:R-:W-:Y:S02]  /*10d0*/  IMAD.X R4, RZ, RZ, R4, P0 ;  /* 0x000000ffff047224 */ /* 0x000fe400000e0604 */
[----:B------:R-:W-:-:S04]  /*10e0*/  IMAD.WIDE.U32 R10, R9, R12, RZ ;  /* 0x0000000c090a7225 */ /* 0x000fc800078e00ff */
[----:B------:R-:W-:Y:S01]  /*10f0*/  IMAD.X R15, RZ, RZ, R4, P1 ;  /* 0x000000ffff0f7224 */ /* 0x000fe200008e0604 */
[----:B------:R-:W-:-:S03]  /*1100*/  IADD3 R17, P0, PT, -R10, R3, RZ ;  /* 0x000000030a117210 */ /* 0x000fc60007f1e1ff */
[----:B------:R-:W-:Y:S01]  /*1110*/  IMAD R11, R15, R12, R11 ;  /* 0x0000000c0f0b7224 */ /* 0x000fe200078e020b */
[----:B------:R-:W-:-:S03]  /*1120*/  IADD3 R3, P1, PT, -R12, R17, RZ ;  /* 0x000000110c037210 */ /* 0x000fc60007f3e1ff */
[----:B------:R-:W-:Y:S01]  /*1130*/  IMAD.X R11, R2, 0x1, ~R11, P0 ;  /* 0x00000001020b7824 */ /* 0x000fe200000e0e0b */
[----:B------:R-:W-:Y:S02]  /*1140*/  ISETP.GE.U32.AND P0, PT, R17, R12, PT ;  /* 0x0000000c1100720c */ /* 0x000fe40003f06070 */
[----:B------:R-:W-:Y:S02]  /*1150*/  IADD3 R2, P2, PT, R9, 0x1, RZ ;  /* 0x0000000109027810 */ /* 0x000fe40007f5e0ff */
[C---:B------:R-:W-:Y:S02]  /*1160*/  ISETP.GE.U32.AND.EX P0, PT, R11.reuse, RZ, PT, P0 ;  /* 0x000000ff0b00720c */ /* 0x040fe40003f06100 */
[----:B------:R-:W-:Y:S01]  /*1170*/  IADD3.X R10, PT, PT, R11, -0x1, RZ, P1, !PT ;  /* 0xffffffff0b0a7810 */ /* 0x000fe20000ffe4ff */
[----:B------:R-:W-:Y:S01]  /*1180*/  IMAD.X R4, RZ, RZ, R15, P2 ;  /* 0x000000ffff047224 */ /* 0x000fe200010e060f */
[----:B------:R-:W-:Y:S02]  /*1190*/  SEL R9, R2, R9, P0 ;  /* 0x0000000902097207 */ /* 0x000fe40000000000 */
[----:B------:R-:W-:-:S02]  /*11a0*/  SEL R3, R3, R17, P0 ;  /* 0x0000001103037207 */ /* 0x000fc40000000000 */
[----:B------:R-:W-:Y:S02]  /*11b0*/  SEL R2, R4, R15, P0 ;  /* 0x0000000f04027207 */ /* 0x000fe40000000000 */
[----:B------:R-:W-:Y:S02]  /*11c0*/  IADD3 R16, P2, PT, R9, 0x1, RZ ;  /* 0x0000000109107810 */ /* 0x000fe40007f5e0ff */
[----:B------:R-:W-:Y:S02]  /*11d0*/  SEL R10, R10, R11, P0 ;  /* 0x0000000b0a0a7207 */ /* 0x000fe40000000000 */
[----:B------:R-:W-:Y:S01]  /*11e0*/  ISETP.GE.U32.AND P0, PT, R3, R12, PT ;  /* 0x0000000c0300720c */ /* 0x000fe20003f06070 */
[----:B------:R-:W-:Y:S01]  /*11f0*/  IMAD.X R17, RZ, RZ, R2, P2 ;  /* 0x000000ffff117224 */ /* 0x000fe200010e0602 */
[----:B------:R-:W-:Y:S01]  /*1200*/  ISETP.NE.U32.AND P1, PT, R12, RZ, PT ;  /* 0x000000ff0c00720c */ /* 0x000fe20003f25070 */
[----:B------:R-:W-:Y:S01]  /*1210*/  IMAD.MOV.U32 R3, RZ, RZ, 0x0 ;  /* 0x00000000ff037424 */ /* 0x000fe200078e00ff */
[----:B------:R-:W-:-:S02]  /*1220*/  ISETP.GE.U32.AND.EX P0, PT, R10, RZ, PT, P0 ;  /* 0x000000ff0a00720c */ /* 0x000fc40003f06100 */
[----:B------:R-:W-:Y:S02]  /*1230*/  ISETP.NE.AND.EX P1, PT, RZ, RZ, PT, P1 ;  /* 0x000000ffff00720c */ /* 0x000fe40003f25310 */
[----:B------:R-:W-:Y:S01]  /*1240*/  SEL R17, R17, R2, P0 ;  /* 0x0000000211117207 */ /* 0x000fe20000000000 */
[----:B------:R-:W-:Y:S01]  /*1250*/  IMAD.MOV.U32 R2, RZ, RZ, R0 ;  /* 0x000000ffff027224 */ /* 0x000fe200078e0000 */
[----:B------:R-:W-:Y:S02]  /*1260*/  SEL R16, R16, R9, P0 ;  /* 0x0000000910107207 */ /* 0x000fe40000000000 */
[----:B------:R-:W-:Y:S02]  /*1270*/  SEL R17, R17, 0xffffffff, P1 ;  /* 0xffffffff11117807 */ /* 0x000fe40000800000 */
[----:B------:R-:W-:Y:S01]  /*1280*/  SEL R16, R16, 0xffffffff, P1 ;  /* 0xffffffff10107807 */ /* 0x000fe20000800000 */
[----:B------:R-:W-:Y:S06]  /*1290*/  RET.REL.NODEC R2 `(_Z13hist_sharememPflPjiff) ;  /* 0xffffffec02587950 */ /* 0x000fec0003c3ffff */
        .weak           $__internal_1_$__cuda_sm3x_div_rn_noftz_f32_slowpath
        .type           $__internal_1_$__cuda_sm3x_div_rn_noftz_f32_slowpath,@function
        .size           $__internal_1_$__cuda_sm3x_div_rn_noftz_f32_slowpath,(.L_x_81 - $__internal_1_$__cuda_sm3x_div_rn_noftz_f32_slowpath)
$__internal_1_$__cuda_sm3x_div_rn_noftz_f32_slowpath:
[--C-:B------:R-:W-:Y:S01]  /*12a0*/  SHF.R.U32.HI R9, RZ, 0x17, R0.reuse ;  /* 0x00000017ff097819 */ /* 0x100fe20000011600 */
[----:B------:R-:W-:Y:S01]  /*12b0*/  BSSY.RECONVERGENT B2, `(.L_x_28) ;  /* 0x0000063000027945 */ /* 0x000fe20003800200 */
[----:B------:R-:W-:Y:S01]  /*12c0*/  SHF.R.U32.HI R2, RZ, 0x17, R3 ;  /* 0x00000017ff027819 */ /* 0x000fe20000011603 */
[----:B------:R-:W-:Y:S01]  /*12d0*/  IMAD.MOV.U32 R15, RZ, RZ, R0 ;  /* 0x000000ffff0f7224 */ /* 0x000fe200078e0000 */
[----:B------:R-:W-:Y:S02]  /*12e0*/  LOP3.LUT R9, R9, 0xff, RZ, 0xc0, !PT ;  /* 0x000000ff09097812 */ /* 0x000fe400078ec0ff */
[----:B------:R-:W-:-:S03]  /*12f0*/  LOP3.LUT R2, R2, 0xff, RZ, 0xc0, !PT ;  /* 0x000000ff02027812 */ /* 0x000fc600078ec0ff */
[----:B------:R-:W-:Y:S02]  /*1300*/  VIADD R11, R9, 0xffffffff ;  /* 0xffffffff090b7836 */ /* 0x000fe40000000000 */
[----:B------:R-:W-:-:S03]  /*1310*/  VIADD R14, R2, 0xffffffff ;  /* 0xffffffff020e7836 */ /* 0x000fc60000000000 */
[----:B------:R-:W-:-:S04]  /*1320*/  ISETP.GT.U32.AND P1, PT, R11, 0xfd, PT ;  /* 0x000000fd0b00780c */ /* 0x000fc80003f24070 */
[----:B------:R-:W-:-:S13]  /*1330*/  ISETP.GT.U32.OR P1, PT, R14, 0xfd, P1 ;  /* 0x000000fd0e00780c */ /* 0x000fda0000f24470 */
[----:B------:R-:W-:Y:S01]  /*1340*/  @!P1 IMAD.MOV.U32 R10, RZ, RZ, RZ ;  /* 0x000000ffff0a9224 */ /* 0x000fe200078e00ff */
[----:B------:R-:W-:Y:S06]  /*1350*/  @!P1 BRA `(.L_x_29) ;  /* 0x00000000005c9947 */ /* 0x000fec0003800000 */
[----:B------:R-:W-:Y:S02]  /*1360*/  FSETP.GTU.FTZ.AND P1, PT, |R3|, +INF , PT ;  /* 0x7f8000000300780b */ /* 0x000fe40003f3c200 */
[----:B------:R-:W-:-:S04]  /*1370*/  FSETP.GTU.FTZ.AND P2, PT, |R0|, +INF , PT ;  /* 0x7f8000000000780b */ /* 0x000fc80003f5c200 */
[----:B------:R-:W-:-:S13]  /*1380*/  PLOP3.LUT P1, PT, P1, P2, PT, 0xf8, 0x8f ;  /* 0x00000000008f781c */ /* 0x000fda0000f25f70 */
[----:B------:R-:W-:Y:S05]  /*1390*/  @P1 BRA `(.L_x_30) ;  /* 0x00000004004c1947 */ /* 0x000fea0003800000 */
[----:B------:R-:W-:-:S13]  /*13a0*/  LOP3.LUT P1, RZ, R15, 0x7fffffff, R3, 0xc8, !PT ;  /* 0x7fffffff0fff7812 */ /* 0x000fda000782c803 */
[----:B------:R-:W-:Y:S05]  /*13b0*/  @!P1 BRA `(.L_x_31) ;  /* 0x00000004003c9947 */ /* 0x000fea0003800000 */
[C---:B------:R-:W-:Y:S02]  /*13c0*/  FSETP.NEU.FTZ.AND P3, PT, |R3|.reuse, +INF , PT ;  /* 0x7f8000000300780b */ /* 0x040fe40003f7d200 */
[----:B------:R-:W-:Y:S02]  /*13d0*/  FSETP.NEU.FTZ.AND P2, PT, |R0|, +INF , PT ;  /* 0x7f8000000000780b */ /* 0x000fe40003f5d200 */
[----:B------:R-:W-:-:S11]  /*13e0*/  FSETP.NEU.FTZ.AND P1, PT, |R3|, +INF , PT ;  /* 0x7f8000000300780b */ /* 0x000fd60003f3d200 */
[----:B------:R-:W-:Y:S05]  /*13f0*/  @!P2 BRA !P3, `(.L_x_31) ;  /* 0x00000004002ca947 */ /* 0x000fea0005800000 */
[----:B------:R-:W-:-:S04]  /*1400*/  LOP3.LUT P3, RZ, R3, 0x7fffffff, RZ, 0xc0, !PT ;  /* 0x7fffffff03ff7812 */ /* 0x000fc8000786c0ff */
[----:B------:R-:W-:-:S13]  /*1410*/  PLOP3.LUT P2, PT, P2, P3, PT, 0x2f, 0xf2 ;  /* 0x0000000000f2781c */ /* 0x000fda0001746577 */
[----:B------:R-:W-:Y:S05]  /*1420*/  @P2 BRA `(.L_x_32) ;  /* 0x0000000400182947 */ /* 0x000fea0003800000 */
[----:B------:R-:W-:-:S04]  /*1430*/  LOP3.LUT P2, RZ, R15, 0x7fffffff, RZ, 0xc0, !PT ;  /* 0x7fffffff0fff7812 */ /* 0x000fc8000784c0ff */
[----:B------:R-:W-:-:S13]  /*1440*/  PLOP3.LUT P1, PT, P1, P2, PT, 0x2f, 0xf2 ;  /* 0x0000000000f2781c */ /* 0x000fda0000f24577 */
[----:B------:R-:W-:Y:S05]  /*1450*/  @P1 BRA `(.L_x_33) ;  /* 0x0000000400001947 */ /* 0x000fea0003800000 */
[----:B------:R-:W-:Y:S02]  /*1460*/  ISETP.GE.AND P1, PT, R14, RZ, PT ;  /* 0x000000ff0e00720c */ /* 0x000fe40003f26270 */
[----:B------:R-:W-:-:S11]  /*1470*/  ISETP.GE.AND P2, PT, R11, RZ, PT ;  /* 0x000000ff0b00720c */ /* 0x000fd60003f46270 */
[----:B------:R-:W-:Y:S01]  /*1480*/  @P1 MOV R10, RZ ;  /* 0x000000ff000a1202 */ /* 0x000fe20000000f00 */
[----:B------:R-:W-:Y:S02]  /*1490*/  @!P1 IMAD.MOV.U32 R10, RZ, RZ, -0x40 ;  /* 0xffffffc0ff0a9424 */ /* 0x000fe400078e00ff */
[----:B------:R-:W-:Y:S01]  /*14a0*/  @!P1 FFMA R3, R3, 1.84467440737095516160e+19, RZ ;  /* 0x5f80000003039823 */ /* 0x000fe200000000ff */
[----:B------:R-:W-:Y:S01]  /*14b0*/  @!P2 FFMA R15, R0, 1.84467440737095516160e+19, RZ ;  /* 0x5f800000000fa823 */ /* 0x000fe200000000ff */
[----:B------:R-:W-:-:S07]  /*14c0*/  @!P2 VIADD R10, R10, 0x40 ;  /* 0x000000400a0aa836 */ /* 0x000fce0000000000 */
.L_x_29:
[----:B------:R-:W-:Y:S01]  /*14d0*/  LEA R14, R9, 0xc0800000, 0x17 ;  /* 0xc0800000090e7811 */ /* 0x000fe200078eb8ff */
[----:B------:R-:W-:Y:S01]  /*14e0*/  VIADD R22, R2, 0xffffff81 ;  /* 0xffffff8102167836 */ /* 0x000fe20000000000 */
[----:B------:R-:W-:Y:S03]  /*14f0*/  BSSY.RECONVERGENT B3, `(.L_x_34) ;  /* 0x0000035000037945 */ /* 0x000fe60003800200 */
[----:B------:R-:W-:Y:S01]  /*1500*/  IMAD.IADD R23, R15, 0x1, -R14 ;  /* 0x000000010f177824 */ /* 0x000fe200078e0a0e */
[C---:B------:R-:W-:Y:S01]  /*1510*/  IADD3 R9, PT, PT, R22.reuse, 0x7f, -R9 ;  /* 0x0000007f16097810 */ /* 0x040fe20007ffe809 */
[----:B------:R-:W-:Y:S02]  /*1520*/  IMAD R2, R22, -0x800000, R3 ;  /* 0xff80000016027824 */ /* 0x000fe400078e0203 */
[----:B------:R-:W0:Y:S01]  /*1530*/  MUFU.RCP R14, R23 ;  /* 0x00000017000e7308 */ /* 0x000e220000001000 */
[----:B------:R-:W-:Y:S01]  /*1540*/  FADD.FTZ R11, -R23, -RZ ;  /* 0x800000ff170b7221 */ /* 0x000fe20000010100 */
[----:B------:R-:W-:-:S03]  /*1550*/  IMAD.IADD R9, R9, 0x1, R10 ;  /* 0x0000000109097824 */ /* 0x000fc600078e020a */
[----:B0-----:R-:W-:-:S04]  /*1560*/  FFMA R15, R14, R11, 1 ;  /* 0x3f8000000e0f7423 */ /* 0x001fc8000000000b */
[----:B------:R-:W-:-:S04]  /*1570*/  FFMA R15, R14, R15, R14 ;  /* 0x0000000f0e0f7223 */ /* 0x000fc8000000000e */
[----:B------:R-:W-:-:S04]  /*1580*/  FFMA R14, R2, R15, RZ ;  /* 0x0000000f020e7223 */ /* 0x000fc800000000ff */
[----:B------:R-:W-:-:S04]  /*1590*/  FFMA R3, R11, R14, R2 ;  /* 0x0000000e0b037223 */ /* 0x000fc80000000002 */
[----:B------:R-:W-:-:S04]  /*15a0*/  FFMA R14, R15, R3, R14 ;  /* 0x000000030f0e7223 */ /* 0x000fc8000000000e */
[----:B------:R-:W-:-:S04]  /*15b0*/  FFMA R11, R11, R14, R2 ;  /* 0x0000000e0b0b7223 */ /* 0x000fc80000000002 */
[----:B------:R-:W-:-:S05]  /*15c0*/  FFMA R2, R15, R11, R14 ;  /* 0x0000000b0f027223 */ /* 0x000fca000000000e */
[----:B------:R-:W-:-:S04]  /*15d0*/  SHF.R.U32.HI R3, RZ, 0x17, R2 ;  /* 0x00000017ff037819 */ /* 0x000fc80000011602 */
[----:B------:R-:W-:-:S05]  /*15e0*/  LOP3.LUT R10, R3, 0xff, RZ, 0xc0, !PT ;  /* 0x000000ff030a7812 */ /* 0x000fca00078ec0ff */
[----:B------:R-:W-:-:S04]  /*15f0*/  IMAD.IADD R3, R10, 0x1, R9 ;  /* 0x000000010a037824 */ /* 0x000fc800078e0209 */
[----:B------:R-:W-:-:S05]  /*1600*/  VIADD R10, R3, 0xffffffff ;  /* 0xffffffff030a7836 */ /* 0x000fca0000000000 */
[----:B------:R-:W-:-:S13]  /*1610*/  ISETP.GE.U32.AND P1, PT, R10, 0xfe, PT ;  /* 0x000000fe0a00780c */ /* 0x000fda0003f26070 */
[----:B------:R-:W-:Y:S05]  /*1620*/  @!P1 BRA `(.L_x_35) ;  /* 0x0000000000809947 */ /* 0x000fea0003800000 */
[----:B------:R-:W-:-:S13]  /*1630*/  ISETP.GT.AND P1, PT, R3, 0xfe, PT ;  /* 0x000000fe0300780c */ /* 0x000fda0003f24270 */
[----:B------:R-:W-:Y:S05]  /*1640*/  @P1 BRA `(.L_x_36) ;  /* 0x00000000006c1947 */ /* 0x000fea0003800000 */
[----:B------:R-:W-:-:S13]  /*1650*/  ISETP.GE.AND P1, PT, R3, 0x1, PT ;  /* 0x000000010300780c */ /* 0x000fda0003f26270 */
[----:B------:R-:W-:Y:S05]  /*1660*/  @P1 BRA `(.L_x_37) ;  /* 0x0000000000741947 */ /* 0x000fea0003800000 */
[----:B------:R-:W-:Y:S02]  /*1670*/  ISETP.GE.AND P1, PT, R3, -0x18, PT ;  /* 0xffffffe80300780c */ /* 0x000fe40003f26270 */
[----:B------:R-:W-:-:S11]  /*1680*/  LOP3.LUT R2, R2, 0x80000000, RZ, 0xc0, !PT ;  /* 0x8000000002027812 */ /* 0x000fd600078ec0ff */
[----:B------:R-:W-:Y:S05]  /*1690*/  @!P1 BRA `(.L_x_37) ;  /* 0x0000000000689947 */ /* 0x000fea0003800000 */
[CCC-:B------:R-:W-:Y:S01]  /*16a0*/  FFMA.RZ R9, R15.reuse, R11.reuse, R14.reuse ;  /* 0x0000000b0f097223 */ /* 0x1c0fe2000000c00e */
[CCC-:B------:R-:W-:Y:S01]  /*16b0*/  FFMA.RP R10, R15.reuse, R11.reuse, R14.reuse ;  /* 0x0000000b0f0a7223 */ /* 0x1c0fe2000000800e */
[----:B------:R-:W-:Y:S01]  /*16c0*/  FFMA.RM R11, R15, R11, R14 ;  /* 0x0000000b0f0b7223 */ /* 0x000fe2000000400e */
[C---:B------:R-:W-:Y:S01]  /*16d0*/  VIADD R14, R3.reuse, 0x20 ;  /* 0x00000020030e7836 */ /* 0x040fe20000000000 */
[----:B------:R-:W-:Y:S02]  /*16e0*/  ISETP.NE.AND P3, PT, R3, RZ, PT ;  /* 0x000000ff0300720c */ /* 0x000fe40003f65270 */
[----:B------:R-:W-:Y:S02]  /*16f0*/  LOP3.LUT R9, R9, 0x7fffff, RZ, 0xc0, !PT ;  /* 0x007fffff09097812 */ /* 0x000fe400078ec0ff */
[----:B------:R-:W-:Y:S01]  /*1700*/  ISETP.NE.AND P2, PT, R3, RZ, PT ;  /* 0x000000ff0300720c */ /* 0x000fe20003f45270 */
[----:B------:R-:W-:Y:S01]  /*1710*/  IMAD.MOV R3, RZ, RZ, -R3 ;  /* 0x000000ffff037224 */ /* 0x000fe200078e0a03 */
[----:B------:R-:W-:-:S02]  /*1720*/  LOP3.LUT R9, R9, 0x800000, RZ, 0xfc, !PT ;  /* 0x0080000009097812 */ /* 0x000fc400078efcff */
[----:B------:R-:W-:Y:S02]  /*1730*/  FSETP.NEU.FTZ.AND P1, PT, R10, R11, PT ;  /* 0x0000000b0a00720b */ /* 0x000fe40003f3d000 */
[----:B------:R-:W-:Y:S02]  /*1740*/  SHF.L.U32 R14, R9, R14, RZ ;  /* 0x0000000e090e7219 */ /* 0x000fe400000006ff */
[----:B------:R-:W-:Y:S02]  /*1750*/  SEL R10, R3, RZ, P3 ;  /* 0x000000ff030a7207 */ /* 0x000fe40001800000 */
[----:B------:R-:W-:Y:S02]  /*1760*/  ISETP.NE.AND P2, PT, R14, RZ, P2 ;  /* 0x000000ff0e00720c */ /* 0x000fe40001745270 */
[----:B------:R-:W-:Y:S02]  /*1770*/  SHF.R.U32.HI R10, RZ, R10, R9 ;  /* 0x0000000aff0a7219 */ /* 0x000fe40000011609 */
[----:B------:R-:W-:-:S02]  /*1780*/  PLOP3.LUT P1, PT, P1, P2, PT, 0xf8, 0x8f ;  /* 0x00000000008f781c */ /* 0x000fc40000f25f70 */
[----:B------:R-:W-:Y:S02]  /*1790*/  SHF.R.U32.HI R14, RZ, 0x1, R10 ;  /* 0x00000001ff0e7819 */ /* 0x000fe4000001160a */
[----:B------:R-:W-:-:S04]  /*17a0*/  SEL R3, RZ, 0x1, !P1 ;  /* 0x00000001ff037807 */ /* 0x000fc80004800000 */
[----:B------:R-:W-:-:S04]  /*17b0*/  LOP3.LUT R3, R3, 0x1, R14, 0xf8, !PT ;  /* 0x0000000103037812 */ /* 0x000fc800078ef80e */
[----:B------:R-:W-:-:S05]  /*17c0*/  LOP3.LUT R3, R3, R10, RZ, 0xc0, !PT ;  /* 0x0000000a03037212 */ /* 0x000fca00078ec0ff */
[----:B------:R-:W-:-:S05]  /*17d0*/  IMAD.IADD R3, R14, 0x1, R3 ;  /* 0x000000010e037824 */ /* 0x000fca00078e0203 */
[----:B------:R-:W-:Y:S01]  /*17e0*/  LOP3.LUT R2, R3, R2, RZ, 0xfc, !PT ;  /* 0x0000000203027212 */ /* 0x000fe200078efcff */
[----:B------:R-:W-:Y:S06]  /*17f0*/  BRA `(.L_x_37) ;  /* 0x0000000000107947 */ /* 0x000fec0003800000 */
.L_x_36:
[----:B------:R-:W-:-:S04]  /*1800*/  LOP3.LUT R2, R2, 0x80000000, RZ, 0xc0, !PT ;  /* 0x8000000002027812 */ /* 0x000fc800078ec0ff */
[----:B------:R-:W-:Y:S01]  /*1810*/  LOP3.LUT R2, R2, 0x7f800000, RZ, 0xfc, !PT ;  /* 0x7f80000002027812 */ /* 0x000fe200078efcff */
[----:B------:R-:W-:Y:S06]  /*1820*/  BRA `(.L_x_37) ;  /* 0x0000000000047947 */ /* 0x000fec0003800000 */
.L_x_35:
[----:B------:R-:W-:-:S07]  /*1830*/  IMAD R2, R9, 0x800000, R2 ;  /* 0x0080000009027824 */ /* 0x000fce00078e0202 */
.L_x_37:
[----:B------:R-:W-:Y:S05]  /*1840*/  BSYNC.RECONVERGENT B3 ;  /* 0x0000000000037941 */ /* 0x000fea0003800200 */
.L_x_34:
[----:B------:R-:W-:Y:S05]  /*1850*/  BRA `(.L_x_38) ;  /* 0x0000000000207947 */ /* 0x000fea0003800000 */
.L_x_33:
[----:B------:R-:W-:-:S04]  /*1860*/  LOP3.LUT R2, R15, 0x80000000, R3, 0x48, !PT ;  /* 0x800000000f027812 */ /* 0x000fc800078e4803 */
[----:B------:R-:W-:Y:S01]  /*1870*/  LOP3.LUT R2, R2, 0x7f800000, RZ, 0xfc, !PT ;  /* 0x7f80000002027812 */ /* 0x000fe200078efcff */
[----:B------:R-:W-:Y:S06]  /*1880*/  BRA `(.L_x_38) ;  /* 0x0000000000147947 */ /* 0x000fec0003800000 */
.L_x_32:
[----:B------:R-:W-:Y:S01]  /*1890*/  LOP3.LUT R2, R15, 0x80000000, R3, 0x48, !PT ;  /* 0x800000000f027812 */ /* 0x000fe200078e4803 */
[----:B------:R-:W-:Y:S06]  /*18a0*/  BRA `(.L_x_38) ;  /* 0x00000000000c7947 */ /* 0x000fec0003800000 */
.L_x_31:
[----:B------:R-:W0:Y:S01]  /*18b0*/  MUFU.RSQ R2, -QNAN ;  /* 0xffc0000000027908 */ /* 0x000e220000001400 */
[----:B------:R-:W-:Y:S05]  /*18c0*/  BRA `(.L_x_38) ;  /* 0x0000000000047947 */ /* 0x000fea0003800000 */
.L_x_30:
[----:B------:R-:W-:-:S07]  /*18d0*/  FADD.FTZ R2, R3, R0 ;  /* 0x0000000003027221 */ /* 0x000fce0000010000 */
.L_x_38:
[----:B------:R-:W-:Y:S05]  /*18e0*/  BSYNC.RECONVERGENT B2 ;  /* 0x0000000000027941 */ /* 0x000fea0003800200 */
.L_x_28:
[----:B0-----:R-:W-:Y:S02]  /*18f0*/  IMAD.MOV.U32 R9, RZ, RZ, R2 ;  /* 0x000000ffff097224 */ /* 0x001fe400078e0002 */
[----:B------:R-:W-:Y:S02]  /*1900*/  IMAD.MOV.U32 R2, RZ, RZ, R4 ;  /* 0x000000ffff027224 */ /* 0x000fe400078e0004 */
[----:B------:R-:W-:-:S04]  /*1910*/  IMAD.MOV.U32 R3, RZ, RZ, 0x0 ;  /* 0x00000000ff037424 */ /* 0x000fc800078e00ff */
[----:B------:R-:W-:Y:S05]  /*1920*/  RET.REL.NODEC R2 `(_Z13hist_sharememPflPjiff) ;  /* 0xffffffe402b47950 */ /* 0x000fea0003c3ffff */
.L_x_39:
[----:B------:R-:W-:-:S00]  /*1930*/  BRA `(.L_x_39) ;  /* 0xfffffffc00fc7947 */ /* 0x000fc0000383ffff */
[----:B------:R-:W-:-:S00]  /*1940*/  NOP ;  /* 0x0000000000007918 */ /* 0x000fc00000000000 */
        /* <DEDUP_REMOVED lines=11> */
.L_x_81:


//--------------------- .text._Z14hist_globalmemPflPjfif --------------------------
	.section	.text._Z14hist_globalmemPflPjfif,"ax",@progbits
	.align	128
        .global         _Z14hist_globalmemPflPjfif
        .type           _Z14hist_globalmemPflPjfif,@function
        .size           _Z14hist_globalmemPflPjfif,(.L_x_83 - _Z14hist_globalmemPflPjfif)
        .other          _Z14hist_globalmemPflPjfif,@"STO_CUDA_ENTRY STV_DEFAULT"
_Z14hist_globalmemPflPjfif:
.text._Z14hist_globalmemPflPjfif:
[----:B------:R-:W-:Y:S01]  /*0000*/  LDC R1, c[0x0][0x37c] ;  /* 0x0000df00ff017b82 */ /* 0x000fe20000000800 */
[----:B------:R-:W0:Y:S07]  /*0010*/  S2R R5, SR_TID.X ;  /* 0x0000000000057919 */ /* 0x000e2e0000002100 */
[----:B------:R-:W0:Y:S01]  /*0020*/  S2UR UR4, SR_CTAID.X ;  /* 0x00000000000479c3 */ /* 0x000e220000002500 */
[----:B------:R-:W1:Y:S01]  /*0030*/  LDCU.64 UR6, c[0x0][0x388] ;  /* 0x00007100ff0677ac */ /* 0x000e620008000a00 */
[----:B------:R-:W2:Y:S06]  /*0040*/  LDCU UR8, c[0x0][0x398] ;  /* 0x00007300ff0877ac */ /* 0x000eac0008000800 */
[----:B------:R-:W0:Y:S01]  /*0050*/  LDC R6, c[0x0][0x360] ;  /* 0x0000d800ff067b82 */ /* 0x000e220000000800 */
[----:B------:R-:W3:Y:S01]  /*0060*/  LDCU UR5, c[0x0][0x370] ;  /* 0x00006e00ff0577ac */ /* 0x000ee20008000800 */
[----:B------:R-:W4:Y:S01]  /*0070*/  LDCU UR12, c[0x0][0x398] ;  /* 0x00007300ff0c77ac */ /* 0x000f220008000800 */
[----:B------:R-:W0:Y:S01]  /*0080*/  LDCU UR9, c[0x0][0x39c] ;  /* 0x00007380ff0977ac */ /* 0x000e220008000800 */
[----:B------:R-:W0:Y:S01]  /*0090*/  LDCU UR13, c[0x0][0x39c] ;  /* 0x00007380ff0d77ac */ /* 0x000e220008000800 */
[----:B------:R-:W0:Y:S01]  /*00a0*/  LDCU.64 UR10, c[0x0][0x380] ;  /* 0x00007000ff0a77ac */ /* 0x000e220008000a00 */
[----:B------:R-:W0:Y:S02]  /*00b0*/  LDCU.64 UR14, c[0x0][0x388] ;  /* 0x00007100ff0e77ac */ /* 0x000e240008000a00 */
[----:B0-----:R-:W-:-:S02]  /*00c0*/  IMAD R5, R6, UR4, R5 ;  /* 0x0000000406057c24 */ /* 0x001fc4000f8e0205 */
[----:B---3--:R-:W-:-:S03]  /*00d0*/  IMAD R6, R6, UR5, RZ ;  /* 0x0000000506067c24 */ /* 0x008fc6000f8e02ff */
[----:B-1----:R-:W-:-:S04]  /*00e0*/  ISETP.GE.U32.AND P0, PT, R5, UR6, PT ;  /* 0x0000000605007c0c */ /* 0x002fc8000bf06070 */
[----:B------:R-:W-:-:S13]  /*00f0*/  ISETP.GE.AND.EX P0, PT, RZ, UR7, PT, P0 ;  /* 0x00000007ff007c0c */ /* 0x000fda000bf06300 */
[----:B--2-4-:R-:W-:Y:S05]  /*0100*/  @P0 BRA `(.L_x_40) ;  /* 0x0000000c00840947 */ /* 0x014fea0003800000 */
        /* <DEDUP_REMOVED lines=17> */
[----:B------:R-:W-:-:S06]  /*0220*/  ISETP.NE.U32.AND P2, PT, R6, RZ, PT ;  /* 0x000000ff0600720c */ /* 0x000fcc0003f45070 */
        /* <DEDUP_REMOVED lines=12> */
[----:B------:R-:W-:Y:S01]  /*02f0*/  ISETP.GE.U32.AND P1, PT, R3, R6, PT ;  /* 0x000000060300720c */ /* 0x000fe20003f26070 */
[----:B------:R-:W-:-:S12]  /*0300*/  IMAD.MOV.U32 R3, RZ, RZ, RZ ;  /* 0x000000ffff037224 */ /* 0x000fd800078e00ff */
[----:B------:R-:W-:Y:S01]  /*0310*/  @P1 VIADD R2, R2, 0x1 ;  /* 0x0000000102021836 */ /* 0x000fe20000000000 */
[----:B------:R-:W-:Y:S01]  /*0320*/  @!P2 LOP3.LUT R2, RZ, R6, RZ, 0x33, !PT ;  /* 0x00000006ff02a212 */ /* 0x000fe200078e33ff */
[----:B------:R-:W-:Y:S06]  /*0330*/  BRA `(.L_x_43) ;  /* 0x0000000000107947 */ /* 0x000fec0003800000 */
.L_x_42:
[----:B------:R-:W-:-:S07]  /*0340*/  MOV R0, 0x360 ;  /* 0x0000036000007802 */ /* 0x000fce0000000f00 */
[----:B------:R-:W-:Y:S05]  /*0350*/  CALL.REL.NOINC `($__internal_2_$__cuda_sm20_div_u64) ;  /* 0x0000000800fc7944 */ /* 0x000fea0003c00000 */
[----:B------:R-:W-:Y:S02]  /*0360*/  IMAD.MOV.U32 R2, RZ, RZ, R4 ;  /* 0x000000ffff027224 */ /* 0x000fe400078e0004 */
[----:B------:R-:W-:-:S07]  /*0370*/  IMAD.MOV.U32 R3, RZ, RZ, R7 ;  /* 0x000000ffff037224 */ /* 0x000fce00078e0007 */
.L_x_43:
[----:B------:R-:W-:Y:S05]  /*0380*/  BSYNC.RECONVERGENT B0 ;  /* 0x0000000000007941 */ /* 0x000fea0003800200 */
.L_x_41:
[----:B------:R-:W-:Y:S01]  /*0390*/  IADD3 R23, P1, PT, R2, R23, RZ ;  /* 0x0000001702177210 */ /* 0x000fe20007f3e0ff */
[----:B------:R-:W0:Y:S01]  /*03a0*/  LDC R0, c[0x0][0x3a0] ;  /* 0x0000e800ff007b82 */ /* 0x000e220000000800 */
[----:B------:R-:W-:Y:S02]  /*03b0*/  BSSY B0, `(.L_x_44) ;  /* 0x0000035000007945 */ /* 0x000fe40003800000 */
[----:B------:R-:W-:Y:S01]  /*03c0*/  LOP3.LUT R2, R23, 0x3, RZ, 0xc0, !PT ;  /* 0x0000000317027812 */ /* 0x000fe200078ec0ff */
[----:B------:R-:W-:-:S03]  /*03d0*/  IMAD.X R22, RZ, RZ, R3, P1 ;  /* 0x000000ffff167224 */ /* 0x000fc600008e0603 */
[----:B------:R-:W-:Y:S01]  /*03e0*/  ISETP.NE.U32.AND P0, PT, R2, 0x3, PT ;  /* 0x000000030200780c */ /* 0x000fe20003f05070 */
[----:B------:R-:W1:Y:S03]  /*03f0*/  LDC.64 R10, c[0x0][0x358] ;  /* 0x0000d600ff0a7b82 */ /* 0x000e660000000a00 */
[----:B------:R-:W-:-:S13]  /*0400*/  ISETP.NE.AND.EX P0, PT, RZ, RZ, PT, P0 ;  /* 0x000000ffff00720c */ /* 0x000fda0003f05300 */
[----:B------:R-:W-:Y:S05]  /*0410*/  @!P0 BRA `(.L_x_45) ;  /* 0x0000000000b88947 */ /* 0x000fea0003800000 */
[----:B------:R-:W2:Y:S01]  /*0420*/  LDCU.64 UR4, c[0x0][0x380] ;  /* 0x00007000ff0477ac */ /* 0x000ea20008000a00 */
[----:B------:R-:W3:Y:S01]  /*0430*/  LDC R21, c[0x0][0x3a0] ;  /* 0x0000e800ff157b82 */ /* 0x000ee20000000800 */
[----:B------:R-:W-:Y:S02]  /*0440*/  VIADD R17, R23, 0x1 ;  /* 0x0000000117117836 */ /* 0x000fe40000000000 */
[----:B------:R-:W-:-:S03]  /*0450*/  IMAD.MOV.U32 R18, RZ, RZ, RZ ;  /* 0x000000ffff127224 */ /* 0x000fc600078e00ff */
[----:B------:R-:W-:Y:S02]  /*0460*/  LOP3.LUT R17, R17, 0x3, RZ, 0xc0, !PT ;  /* 0x0000000311117812 */ /* 0x000fe400078ec0ff */
[----:B------:R-:W4:Y:S01]  /*0470*/  LDC.64 R14, c[0x0][0x390] ;  /* 0x0000e400ff0e7b82 */ /* 0x000f220000000a00 */
[----:B--2---:R-:W-:-:S04]  /*0480*/  LEA R20, P0, R5, UR4, 0x2 ;  /* 0x0000000405147c11 */ /* 0x004fc8000f8010ff */
[----:B------:R-:W-:-:S09]  /*0490*/  LEA.HI.X R19, R5, UR5, R8, 0x2, P0 ;  /* 0x0000000505137c11 */ /* 0x000fd200080f1408 */
.L_x_50:
[----:B------:R-:W-:Y:S05]  /*04a0*/  YIELD ;  /* 0x0000000000007946 */ /* 0x000fea0003800000 */
[----:B-1----:R-:W-:Y:S01]  /*04b0*/  R2UR UR4, R10 ;  /* 0x000000000a0472ca */ /* 0x002fe200000e0000 */
[----:B------:R-:W-:Y:S01]  /*04c0*/  IMAD.MOV.U32 R12, RZ, RZ, R20 ;  /* 0x000000ffff0c7224 */ /* 0x000fe200078e0014 */
[----:B------:R-:W-:Y:S01]  /*04d0*/  R2UR UR5, R11 ;  /* 0x000000000b0572ca */ /* 0x000fe200000e0000 */
[----:B------:R-:W-:-:S12]  /*04e0*/  IMAD.MOV.U32 R13, RZ, RZ, R19 ;  /* 0x000000ffff0d7224 */ /* 0x000fd800078e0013 */
[----:B------:R-:W2:Y:S01]  /*04f0*/  LDG.E R3, desc[UR4][R12.64] ;  /* 0x000000040c037981 */ /* 0x000ea2000c1e1900 */
[----:B---3--:R-:W1:Y:S01]  /*0500*/  MUFU.RCP R2, R21 ;  /* 0x0000001500027308 */ /* 0x008e620000001000 */
[----:B------:R-:W-:Y:S01]  /*0510*/  IADD3 R17, P0, PT, R17, -0x1, RZ ;  /* 0xffffffff11117810 */ /* 0x000fe20007f1e0ff */
[----:B------:R-:W-:Y:S03]  /*0520*/  BSSY.RECONVERGENT B1, `(.L_x_46) ;  /* 0x000000e000017945 */ /* 0x000fe60003800200 */
[----:B------:R-:W-:Y:S02]  /*0530*/  IADD3.X R18, PT, PT, R18, -0x1, RZ, P0, !PT ;  /* 0xffffffff12127810 */ /* 0x000fe400007fe4ff */
[----:B------:R-:W-:-:S04]  /*0540*/  ISETP.NE.U32.AND P0, PT, R17, RZ, PT ;  /* 0x000000ff1100720c */ /* 0x000fc80003f05070 */
[----:B------:R-:W-:Y:S01]  /*0550*/  ISETP.NE.AND.EX P0, PT, R18, RZ, PT, P0 ;  /* 0x000000ff1200720c */ /* 0x000fe20003f05300 */
[----:B-1----:R-:W-:-:S04]  /*0560*/  FFMA R7, R2, -R21, 1 ;  /* 0x3f80000002077423 */ /* 0x002fc80000000815 */
[----:B------:R-:W-:Y:S01]  /*0570*/  FFMA R2, R2, R7, R2 ;  /* 0x0000000702027223 */ /* 0x000fe20000000002 */
[----:B--2---:R-:W-:-:S04]  /*0580*/  FADD R3, R3, -UR8 ;  /* 0x8000000803037e21 */ /* 0x004fc80008000000 */
[----:B------:R-:W1:Y:S01]  /*0590*/  FCHK P1, R3, R21 ;  /* 0x0000001503007302 */ /* 0x000e620000020000 */
[----:B------:R-:W-:-:S04]  /*05a0*/  FFMA R4, R3, R2, RZ ;  /* 0x0000000203047223 */ /* 0x000fc800000000ff */
[----:B------:R-:W-:-:S04]  /*05b0*/  FFMA R7, R4, -R21, R3 ;  /* 0x8000001504077223 */ /* 0x000fc80000000003 */
[----:B------:R-:W-:Y:S01]  /*05c0*/  FFMA R2, R2, R7, R4 ;  /* 0x0000000702027223 */ /* 0x000fe20000000004 */
[----:B-1----:R-:W-:Y:S06]  /*05d0*/  @!P1 BRA `(.L_x_47) ;  /* 0x0000000000089947 */ /* 0x002fec0003800000 */
[----:B------:R-:W-:-:S07]  /*05e0*/  MOV R4, 0x600 ;  /* 0x0000060000047802 */ /* 0x000fce0000000f00 */
[----:B0---4-:R-:W-:Y:S05]  /*05f0*/  CALL.REL.NOINC `($__internal_3_$__cuda_sm3x_div_rn_noftz_f32_slowpath) ;  /* 0x0000000c005c7944 */ /* 0x011fea0003c00000 */
.L_x_47:
[----:B------:R-:W-:Y:S05]  /*0600*/  BSYNC.RECONVERGENT B1 ;  /* 0x0000000000017941 */ /* 0x000fea0003800200 */
.L_x_46:
[----:B------:R-:W1:Y:S01]  /*0610*/  F2I.TRUNC.NTZ R3, R2 ;  /* 0x0000000200037305 */ /* 0x000e62000020f100 */
[----:B------:R-:W-:Y:S01]  /*0620*/  BSSY.RECONVERGENT B1, `(.L_x_48) ;  /* 0x0000008000017945 */ /* 0x000fe20003800200 */
[----:B-1----:R-:W-:-:S13]  /*0630*/  ISETP.GE.AND P1, PT, R3, UR9, PT ;  /* 0x0000000903007c0c */ /* 0x002fda000bf26270 */
[----:B------:R-:W-:Y:S05]  /*0640*/  @P1 BRA `(.L_x_49) ;  /* 0x0000000000141947 */ /* 0x000fea0003800000 */
[----:B------:R-:W-:Y:S01]  /*0650*/  R2UR UR4, R10 ;  /* 0x000000000a0472ca */ /* 0x000fe200000e0000 */
[----:B----4-:R-:W-:Y:S01]  /*0660*/  IMAD.WIDE R2, R3, 0x4, R14 ;  /* 0x0000000403027825 */ /* 0x010fe200078e020e */
[----:B------:R-:W-:-:S03]  /*0670*/  R2UR UR5, R11 ;  /* 0x000000000b0572ca */ /* 0x000fc600000e0000 */
[----:B------:R-:W-:-:S10]  /*0680*/  IMAD.MOV.U32 R7, RZ, RZ, 0x1 ;  /* 0x00000001ff077424 */ /* 0x000fd400078e00ff */
[----:B------:R1:W-:Y:S02]  /*0690*/  REDG.E.ADD.STRONG.GPU desc[UR4][R2.64], R7 ;  /* 0x000000070200798e */ /* 0x0003e4000c12e104 */
.L_x_49:
[----:B------:R-:W-:Y:S05]  /*06a0*/  BSYNC.RECONVERGENT B1 ;  /* 0x0000000000017941 */ /* 0x000fea0003800200 */
.L_x_48:
[C---:B------:R-:W-:Y:S02]  /*06b0*/  IADD3 R5, P1, PT, R6.reuse, R5, RZ ;  /* 0x0000000506057210 */ /* 0x040fe40007f3e0ff */
[----:B------:R-:W-:-:S03]  /*06c0*/  LEA R20, P2, R6, R20, 0x2 ;  /* 0x0000001406147211 */ /* 0x000fc600078410ff */
[----:B------:R-:W-:Y:S01]  /*06d0*/  IMAD.X R8, RZ, RZ, R8, P1 ;  /* 0x000000ffff087224 */ /* 0x000fe200008e0608 */
[----:B------:R-:W-:Y:S01]  /*06e0*/  LEA.HI.X R19, R6, R19, RZ, 0x2, P2 ;  /* 0x0000001306137211 */ /* 0x000fe200010f14ff */
[----:B------:R-:W-:Y:S08]  /*06f0*/  @P0 BRA `(.L_x_50) ;  /* 0xfffffffc00680947 */ /* 0x000ff0000383ffff */
.L_x_45:
[----:B------:R-:W-:Y:S05]  /*0700*/  BSYNC B0 ;  /* 0x0000000000007941 */ /* 0x000fea0003800000 */
.L_x_44:
[----:B------:R-:W-:-:S04]  /*0710*/  ISETP.GE.U32.AND P0, PT, R23, 0x3, PT ;  /* 0x000000031700780c */ /* 0x000fc80003f06070 */
[----:B------:R-:W-:-:S13]  /*0720*/  ISETP.GE.U32.AND.EX P0, PT, R22, RZ, PT, P0 ;  /* 0x000000ff1600720c */ /* 0x000fda0003f06100 */
[----:B------:R-:W-:Y:S05]  /*0730*/  @!P0 BRA `(.L_x_40) ;  /* 0x0000000400f88947 */ /* 0x000fea0003800000 */
[----:B------:R-:W2:Y:S01]  /*0740*/  LDC R17, c[0x0][0x3a0] ;  /* 0x0000e800ff117b82 */ /* 0x000ea20000000800 */
[----:B------:R-:W-:Y:S01]  /*0750*/  IMAD.SHL.U32 R18, R6, 0x4, RZ ;  /* 0x0000000406127824 */ /* 0x000fe200078e00ff */
[----:B------:R-:W-:-:S06]  /*0760*/  SHF.R.U32.HI R19, RZ, 0x1e, R6 ;  /* 0x0000001eff137819 */ /* 0x000fcc0000011606 */
[----:B----4-:R-:W3:Y:S02]  /*0770*/  LDC.64 R14, c[0x0][0x390] ;  /* 0x0000e400ff0e7b82 */ /* 0x010ee40000000a00 */
.L_x_67:
[----:B------:R-:W-:Y:S05]  /*0780*/  YIELD ;  /* 0x0000000000007946 */ /* 0x000fea0003800000 */
[----:B-1----:R-:W-:Y:S02]  /*0790*/  R2UR UR4, R10 ;  /* 0x000000000a0472ca */ /* 0x002fe400000e0000 */
[----:B------:R-:W-:Y:S02]  /*07a0*/  R2UR UR5, R11 ;  /* 0x000000000b0572ca */ /* 0x000fe400000e0000 */
[----:B------:R-:W-:-:S04]  /*07b0*/  LEA R20, P0, R5, UR10, 0x2 ;  /* 0x0000000a05147c11 */ /* 0x000fc8000f8010ff */
[----:B------:R-:W-:-:S07]  /*07c0*/  LEA.HI.X R21, R5, UR11, R8, 0x2, P0 ;  /* 0x0000000b05157c11 */ /* 0x000fce00080f1408 */
[----:B------:R-:W4:Y:S01]  /*07d0*/  LDG.E R2, desc[UR4][R20.64] ;  /* 0x0000000414027981 */ /* 0x000f22000c1e1900 */
[----:B--2---:R-:W1:Y:S01]  /*07e0*/  MUFU.RCP R4, R17 ;  /* 0x0000001100047308 */ /* 0x004e620000001000 */
[----:B------:R-:W-:Y:S01]  /*07f0*/  BSSY.RECONVERGENT B0, `(.L_x_51) ;  /* 0x000000c000007945 */ /* 0x000fe20003800200 */
[----:B-1----:R-:W-:Y:S01]  /*0800*/  FFMA R3, R4, -R17, 1 ;  /* 0x3f80000004037423 */ /* 0x002fe20000000811 */
[----:B----4-:R-:W-:-:S03]  /*0810*/  FADD R6, R2, -UR12 ;  /* 0x8000000c02067e21 */ /* 0x010fc60008000000 */
[----:B------:R-:W-:Y:S02]  /*0820*/  FFMA R2, R4, R3, R4 ;  /* 0x0000000304027223 */ /* 0x000fe40000000004 */
[----:B------:R-:W1:Y:S02]  /*0830*/  FCHK P0, R6, R17 ;  /* 0x0000001106007302 */ /* 0x000e640000000000 */
[----:B------:R-:W-:-:S04]  /*0840*/  FFMA R3, R2, R6, RZ ;  /* 0x0000000602037223 */ /* 0x000fc800000000ff */
[----:B------:R-:W-:-:S04]  /*0850*/  FFMA R4, R3, -R17, R6 ;  /* 0x8000001103047223 */ /* 0x000fc80000000006 */
[----:B------:R-:W-:Y:S01]  /*0860*/  FFMA R2, R2, R4, R3 ;  /* 0x0000000402027223 */ /* 0x000fe20000000003 */
[----:B-1----:R-:W-:Y:S06]  /*0870*/  @!P0 BRA `(.L_x_52) ;  /* 0x00000000000c8947 */ /* 0x002fec0003800000 */
[----:B------:R-:W-:Y:S01]  /*0880*/  IMAD.MOV.U32 R3, RZ, RZ, R6 ;  /* 0x000000ffff037224 */ /* 0x000fe200078e0006 */
[----:B------:R-:W-:-:S07]  /*0890*/  MOV R4, 0x8b0 ;  /* 0x000008b000047802 */ /* 0x000fce0000000f00 */
[----:B0--3--:R-:W-:Y:S05]  /*08a0*/  CALL.REL.NOINC `($__internal_3_$__cuda_sm3x_div_rn_noftz_f32_slowpath) ;  /* 0x0000000800b07944 */ /* 0x009fea0003c00000 */
.L_x_52:
[----:B------:R-:W-:Y:S05]  /*08b0*/  BSYNC.RECONVERGENT B0 ;  /* 0x0000000000007941 */ /* 0x000fea0003800200 */
.L_x_51:
[----:B------:R-:W1:Y:S01]  /*08c0*/  F2I.TRUNC.NTZ R3, R2 ;  /* 0x0000000200037305 */ /* 0x000e62000020f100 */
[----:B------:R-:W-:Y:S01]  /*08d0*/  BSSY.RECONVERGENT B0, `(.L_x_53) ;  /* 0x0000008000007945 */ /* 0x000fe20003800200 */
[----:B-1----:R-:W-:-:S13]  /*08e0*/  ISETP.GE.AND P0, PT, R3, UR13, PT ;  /* 0x0000000d03007c0c */ /* 0x002fda000bf06270 */
[----:B------:R-:W-:Y:S05]  /*08f0*/  @P0 BRA `(.L_x_54) ;  /* 0x0000000000140947 */ /* 0x000fea0003800000 */
[----:B------:R-:W-:Y:S01]  /*0900*/  R2UR UR4, R10 ;  /* 0x000000000a0472ca */ /* 0x000fe200000e0000 */
[----:B---3--:R-:W-:Y:S01]  /*0910*/  IMAD.WIDE R2, R3, 0x4, R14 ;  /* 0x0000000403027825 */ /* 0x008fe200078e020e */
[----:B------:R-:W-:-:S03]  /*0920*/  R2UR UR5, R11 ;  /* 0x000000000b0572ca */ /* 0x000fc600000e0000 */
[----:B------:R-:W-:-:S10]  /*0930*/  IMAD.MOV.U32 R7, RZ, RZ, 0x1 ;  /* 0x00000001ff077424 */ /* 0x000fd400078e00ff */
[----:B------:R1:W-:Y:S02]  /*0940*/  REDG.E.ADD.STRONG.GPU desc[UR4][R2.64], R7 ;  /* 0x000000070200798e */ /* 0x0003e4000c12e104 */
.L_x_54:
[----:B------:R-:W-:Y:S05]  /*0950*/  BSYNC.RECONVERGENT B0 ;  /* 0x0000000000007941 */ /* 0x000fea0003800200 */
.L_x_53:
[----:B------:R-:W-:Y:S02]  /*0960*/  R2UR UR4, R10 ;  /* 0x000000000a0472ca */ /* 0x000fe400000e0000 */
[----:B------:R-:W-:Y:S02]  /*0970*/  R2UR UR5, R11 ;  /* 0x000000000b0572ca */ /* 0x000fe400000e0000 */
[----:B------:R-:W-:-:S05]  /*0980*/  IADD3 R20, P0, PT, R18, R20, RZ ;  /* 0x0000001412147210 */ /* 0x000fca0007f1e0ff */
[----:B------:R-:W-:-:S06]  /*0990*/  IMAD.X R21, R19, 0x1, R21, P0 ;  /* 0x0000000113157824 */ /* 0x000fcc00000e0615 */
[----:B-1----:R-:W2:Y:S01]  /*09a0*/  LDG.E R2, desc[UR4][R20.64] ;  /* 0x0000000414027981 */ /* 0x002ea2000c1e1900 */
[----:B------:R-:W1:Y:S01]  /*09b0*/  MUFU.RCP R4, R17 ;  /* 0x0000001100047308 */ /* 0x000e620000001000 */
[----:B------:R-:W-:Y:S01]  /*09c0*/  BSSY.RECONVERGENT B0, `(.L_x_55) ;  /* 0x000000c000007945 */ /* 0x000fe20003800200 */
[----:B-1----:R-:W-:Y:S01]  /*09d0*/  FFMA R3, R4, -R17, 1 ;  /* 0x3f80000004037423 */ /* 0x002fe20000000811 */
[----:B--2---:R-:W-:-:S03]  /*09e0*/  FADD R6, R2, -UR12 ;  /* 0x8000000c02067e21 */ /* 0x004fc60008000000 */
        /* <DEDUP_REMOVED lines=9> */
.L_x_56:
[----:B------:R-:W-:Y:S05]  /*0a80*/  BSYNC.RECONVERGENT B0 ;  /* 0x0000000000007941 */ /* 0x000fea0003800200 */
.L_x_55:
        /* <DEDUP_REMOVED lines=9> */
.L_x_58:
[----:B------:R-:W-:Y:S05]  /*0b20*/  BSYNC.RECONVERGENT B0 ;  /* 0x0000000000007941 */ /* 0x000fea0003800200 */
.L_x_57:
        /* <DEDUP_REMOVED lines=18> */
.L_x_60:
[----:B------:R-:W-:Y:S05]  /*0c50*/  BSYNC.RECONVERGENT B0 ;  /* 0x0000000000007941 */ /* 0x000fea0003800200 */
.L_x_59:
        /* <DEDUP_REMOVED lines=9> */
.L_x_62:
[----:B------:R-:W-:Y:S05]  /*0cf0*/  BSYNC.RECONVERGENT B0 ;  /* 0x0000000000007941 */ /* 0x000fea0003800200 */
.L_x_61:
[----:B------:R-:W-:Y:S02]  /*0d00*/  R2UR UR4, R10 ;  /* 0x000000000a0472ca */ /* 0x000fe400000e0000 */
[----:B------:R-:W-:Y:S02]  /*0d10*/  R2UR UR5, R11 ;  /* 0x000000000b0572ca */ /* 0x000fe400000e0000 */
[----:B------:R-:W-:-:S05]  /*0d20*/  IADD3 R6, P0, PT, R18, R20, RZ ;  /* 0x0000001412067210 */ /* 0x000fca0007f1e0ff */
[----:B-1----:R-:W-:-:S06]  /*0d30*/  IMAD.X R7, R19, 0x1, R21, P0 ;  /* 0x0000000113077824 */ /* 0x002fcc00000e0615 */
[----:B------:R-:W2:Y:S01]  /*0d40*/  LDG.E R6, desc[UR4][R6.64] ;  /* 0x0000000406067981 */ /* 0x000ea2000c1e1900 */
[----:B------:R-:W1:Y:S01]  /*0d50*/  MUFU.RCP R2, R17 ;  /* 0x0000001100027308 */ /* 0x000e620000001000 */
[----:B------:R-:W-:Y:S01]  /*0d60*/  BSSY.RECONVERGENT B0, `(.L_x_63) ;  /* 0x000000c000007945 */ /* 0x000fe20003800200 */
        /* <DEDUP_REMOVED lines=8> */
[----:B------:R-:W-:Y:S01]  /*0df0*/  IMAD.MOV.U32 R3, RZ, RZ, R12 ;  /* 0x000000ffff037224 */ /* 0x000fe200078e000c */
[----:B------:R-:W-:-:S07]  /*0e00*/  MOV R4, 0xe20 ;  /* 0x00000e2000047802 */ /* 0x000fce0000000f00 */
[----:B0--3--:R-:W-:Y:S05]  /*0e10*/  CALL.REL.NOINC `($__internal_3_$__cuda_sm3x_div_rn_noftz_f32_slowpath) ;  /* 0x0000000400547944 */ /* 0x009fea0003c00000 */
.L_x_64:
[----:B------:R-:W-:Y:S05]  /*0e20*/  BSYNC.RECONVERGENT B0 ;  /* 0x0000000000007941 */ /* 0x000fea0003800200 */
.L_x_63:
        /* <DEDUP_REMOVED lines=9> */
.L_x_66:
[----:B------:R-:W-:Y:S05]  /*0ec0*/  BSYNC.RECONVERGENT B0 ;  /* 0x0000000000007941 */ /* 0x000fea0003800200 */
.L_x_65:
[----:B------:R-:W-:-:S05]  /*0ed0*/  IADD3 R5, P0, PT, R18, R5, RZ ;  /* 0x0000000512057210 */ /* 0x000fca0007f1e0ff */
[----:B------:R-:W-:Y:S01]  /*0ee0*/  IMAD.X R8, R19, 0x1, R8, P0 ;  /* 0x0000000113087824 */ /* 0x000fe200000e0608 */
[----:B------:R-:W-:-:S04]  /*0ef0*/  ISETP.GE.U32.AND P0, PT, R5, UR14, PT ;  /* 0x0000000e05007c0c */ /* 0x000fc8000bf06070 */
[----:B------:R-:W-:-:S13]  /*0f00*/  ISETP.GE.AND.EX P0, PT, R8, UR15, PT, P0 ;  /* 0x0000000f08007c0c */ /* 0x000fda000bf06300 */
[----:B------:R-:W-:Y:S05]  /*0f10*/  @!P0 BRA `(.L_x_67) ;  /* 0xfffffff800188947 */ /* 0x000fea000383ffff */
.L_x_40:
[----:B------:R-:W-:Y:S05]  /*0f20*/  WARPSYNC.ALL ;  /* 0x0000000000007948 */ /* 0x000fea0003800000 */
[----:B------:R-:W-:Y:S06]  /*0f30*/  BAR.SYNC.DEFER_BLOCKING 0x0 ;  /* 0x0000000000007b1d */ /* 0x000fec0000010000 */
[----:B------:R-:W-:Y:S05]  /*0f40*/  EXIT ;  /* 0x000000000000794d */ /* 0x000fea0003800000 */
        .weak           $__internal_2_$__cuda_sm20_div_u64
        .type           $__internal_2_$__cuda_sm20_div_u64,@function
        .size           $__internal_2_$__cuda_sm20_div_u64,($__internal_3_$__cuda_sm3x_div_rn_noftz_f32_slowpath - $__internal_2_$__cuda_sm20_div_u64)
$__internal_2_$__cuda_sm20_div_u64:
        /* <DEDUP_REMOVED lines=9> */
[----:B------:R-:W-:Y:S02]  /*0fe0*/  IMAD.X R15, RZ, RZ, ~R13, P0 ;  /* 0x000000ffff0f7224 */ /* 0x000fe400000e0e0d */
[----:B------:R-:W-:Y:S02]  /*0ff0*/  IMAD.MOV.U32 R13, RZ, RZ, R10 ;  /* 0x000000ffff0d7224 */ /* 0x000fe400078e000a */
        /* <DEDUP_REMOVED lines=30> */
[----:B------:R-:W-:-:S04]  /*11e0*/  IMAD R11, R9, R6, R11 ;  /* 0x00000006090b7224 */ /* 0x000fc800078e020b */
[----:B------:R-:W-:Y:S01]  /*11f0*/  IMAD.X R13, R2, 0x1, ~R11, P0 ;  /* 0x00000001020d7824 */ /* 0x000fe200000e0e0b */
[----:B------:R-:W-:Y:S02]  /*1200*/  ISETP.GE.U32.AND P0, PT, R3, R6, PT ;  /* 0x000000060300720c */ /* 0x000fe40003f06070 */
[----:B------:R-:W-:Y:S02]  /*1210*/  IADD3 R2, P2, PT, R7, 0x1, RZ ;  /* 0x0000000107027810 */ /* 0x000fe40007f5e0ff */
[-C--:B------:R-:W-:Y:S02]  /*1220*/  IADD3 R11, P1, PT, -R6, R3.reuse, RZ ;  /* 0x00000003060b7210 */ /* 0x080fe40007f3e1ff */
[C---:B------:R-:W-:Y:S01]  /*1230*/  ISETP.GE.U32.AND.EX P0, PT, R13.reuse, RZ, PT, P0 ;  /* 0x000000ff0d00720c */ /* 0x040fe20003f06100 */
[----:B------:R-:W-:Y:S01]  /*1240*/  IMAD.X R4, RZ, RZ, R9, P2 ;  /* 0x000000ffff047224 */ /* 0x000fe200010e0609 */
[----:B------:R-:W-:Y:S02]  /*1250*/  IADD3.X R10, PT, PT, R13, -0x1, RZ, P1, !PT ;  /* 0xffffffff0d0a7810 */ /* 0x000fe40000ffe4ff */
[----:B------:R-:W-:-:S02]  /*1260*/  SEL R11, R11, R3, P0 ;  /* 0x000000030b0b7207 */ /* 0x000fc40000000000 */
[----:B------:R-:W-:Y:S02]  /*1270*/  SEL R3, R2, R7, P0 ;  /* 0x0000000702037207 */ /* 0x000fe40000000000 */
[----:B------:R-:W-:Y:S02]  /*1280*/  SEL R7, R10, R13, P0 ;  /* 0x0000000d0a077207 */ /* 0x000fe40000000000 */
[----:B------:R-:W-:Y:S02]  /*1290*/  SEL R2, R4, R9, P0 ;  /* 0x0000000904027207 */ /* 0x000fe40000000000 */
[----:B------:R-:W-:Y:S02]  /*12a0*/  ISETP.GE.U32.AND P0, PT, R11, R6, PT ;  /* 0x000000060b00720c */ /* 0x000fe40003f06070 */
[----:B------:R-:W-:Y:S02]  /*12b0*/  IADD3 R4, P2, PT, R3, 0x1, RZ ;  /* 0x0000000103047810 */ /* 0x000fe40007f5e0ff */
[----:B------:R-:W-:-:S02]  /*12c0*/  ISETP.GE.U32.AND.EX P0, PT, R7, RZ, PT, P0 ;  /* 0x000000ff0700720c */ /* 0x000fc40003f06100 */
[----:B------:R-:W-:Y:S01]  /*12d0*/  ISETP.NE.U32.AND P1, PT, R6, RZ, PT ;  /* 0x000000ff0600720c */ /* 0x000fe20003f25070 */
[----:B------:R-:W-:Y:S01]  /*12e0*/  IMAD.X R7, RZ, RZ, R2, P2 ;  /* 0x000000ffff077224 */ /* 0x000fe200010e0602 */
[----:B------:R-:W-:Y:S01]  /*12f0*/  SEL R4, R4, R3, P0 ;  /* 0x0000000304047207 */ /* 0x000fe20000000000 */
[----:B------:R-:W-:Y:S01]  /*1300*/  IMAD.MOV.U32 R3, RZ, RZ, 0x0 ;  /* 0x00000000ff037424 */ /* 0x000fe200078e00ff */
[----:B------:R-:W-:Y:S02]  /*1310*/  ISETP.NE.AND.EX P1, PT, RZ, RZ, PT, P1 ;  /* 0x000000ffff00720c */ /* 0x000fe40003f25310 */
[----:B------:R-:W-:Y:S01]  /*1320*/  SEL R7, R7, R2, P0 ;  /* 0x0000000207077207 */ /* 0x000fe20000000000 */
[----:B------:R-:W-:Y:S01]  /*1330*/  IMAD.MOV.U32 R2, RZ, RZ, R0 ;  /* 0x000000ffff027224 */ /* 0x000fe200078e0000 */
[----:B------:R-:W-:Y:S02]  /*1340*/  SEL R4, R4, 0xffffffff, P1 ;  /* 0xffffffff04047807 */ /* 0x000fe40000800000 */
[----:B------:R-:W-:Y:S01]  /*1350*/  SEL R7, R7, 0xffffffff, P1 ;  /* 0xffffffff07077807 */ /* 0x000fe20000800000 */
[----:B------:R-:W-:Y:S06]  /*1360*/  RET.REL.NODEC R2 `(_Z14hist_globalmemPflPjfif) ;  /* 0xffffffec02247950 */ /* 0x000fec0003c3ffff */
        .weak           $__internal_3_$__cuda_sm3x_div_rn_noftz_f32_slowpath
        .type           $__internal_3_$__cuda_sm3x_div_rn_noftz_f32_slowpath,@function
        .size           $__internal_3_$__cuda_sm3x_div_rn_noftz_f32_slowpath,(.L_x_83 - $__internal_3_$__cuda_sm3x_div_rn_noftz_f32_slowpath)
$__internal_3_$__cuda_sm3x_div_rn_noftz_f32_slowpath:
        /* <DEDUP_REMOVED lines=30> */
[----:B------:R-:W-:Y:S02]  /*1550*/  @P1 IMAD.MOV.U32 R9, RZ, RZ, RZ ;  /* 0x000000ffff091224 */ /* 0x000fe400078e00ff */
[----:B------:R-:W-:Y:S01]  /*1560*/  @!P1 FFMA R3, R3, 1.84467440737095516160e+19, RZ ;  /* 0x5f80000003039823 */ /* 0x000fe200000000ff */
[----:B------:R-:W-:Y:S02]  /*1570*/  @!P1 IMAD.MOV.U32 R9, RZ, RZ, -0x40 ;  /* 0xffffffc0ff099424 */ /* 0x000fe400078e00ff */
[----:B------:R-:W-:Y:S02]  /*1580*/  @!P2 FFMA R16, R0, 1.84467440737095516160e+19, RZ ;  /* 0x5f8000000010a823 */ /* 0x000fe400000000ff */
[----:B------:R-:W-:-:S07]  /*1590*/  @!P2 VIADD R9, R9, 0x40 ;  /* 0x000000400909a836 */ /* 0x000fce0000000000 */
.L_x_69:
[----:B------:R-:W-:Y:S01]  /*15a0*/  LEA R13, R7, 0xc0800000, 0x17 ;  /* 0xc0800000070d7811 */ /* 0x000fe200078eb8ff */
[----:B------:R-:W-:Y:S04]  /*15b0*/  BSSY.RECONVERGENT B3, `(.L_x_74) ;  /* 0x0000036000037945 */ /* 0x000fe80003800200 */
[----:B------:R-:W-:Y:S02]  /*15c0*/  IMAD.IADD R24, R16, 0x1, -R13 ;  /* 0x0000000110187824 */ /* 0x000fe400078e0a0d */
[----:B------:R-:W-:Y:S02]  /*15d0*/  VIADD R16, R2, 0xffffff81 ;  /* 0xffffff8102107836 */ /* 0x000fe40000000000 */
[----:B------:R-:W0:Y:S01]  /*15e0*/  MUFU.RCP R12, R24 ;  /* 0x00000018000c7308 */ /* 0x000e220000001000 */
[----:B------:R-:W-:Y:S01]  /*15f0*/  FADD.FTZ R13, -R24, -RZ ;  /* 0x800000ff180d7221 */ /* 0x000fe20000010100 */
[C---:B------:R-:W-:Y:S01]  /*1600*/  IMAD R2, R16.reuse, -0x800000, R3 ;  /* 0xff80000010027824 */ /* 0x040fe200078e0203 */
[----:B------:R-:W-:-:S05]  /*1610*/  IADD3 R16, PT, PT, R16, 0x7f, -R7 ;  /* 0x0000007f10107810 */ /* 0x000fca0007ffe807 */
[----:B------:R-:W-:Y:S02]  /*1620*/  IMAD.IADD R9, R16, 0x1, R9 ;  /* 0x0000000110097824 */ /* 0x000fe400078e0209 */
        /* <DEDUP_REMOVED lines=42> */
.L_x_76:
[----:B------:R-:W-:-:S04]  /*18d0*/  LOP3.LUT R2, R2, 0x80000000, RZ, 0xc0, !PT ;  /* 0x8000000002027812 */ /* 0x000fc800078ec0ff */
[----:B------:R-:W-:Y:S01]  /*18e0*/  LOP3.LUT R2, R2, 0x7f800000, RZ, 0xfc, !PT ;  /* 0x7f80000002027812 */ /* 0x000fe200078efcff */
[----:B------:R-:W-:Y:S06]  /*18f0*/  BRA `(.L_x_77) ;  /* 0x0000000000047947 */ /* 0x000fec0003800000 */
.L_x_75:
[----:B------:R-:W-:-:S07]  /*1900*/  IMAD R2, R9, 0x800000, R2 ;  /* 0x0080000009027824 */ /* 0x000fce00078e0202 */
.L_x_77:
[----:B------:R-:W-:Y:S05]  /*1910*/  BSYNC.RECONVERGENT B3 ;  /* 0x0000000000037941 */ /* 0x000fea0003800200 */
.L_x_74:
[----:B------:R-:W-:Y:S05]  /*1920*/  BRA `(.L_x_78) ;  /* 0x0000000000207947 */ /* 0x000fea0003800000 */
.L_x_73:
[----:B------:R-:W-:-:S04]  /*1930*/  LOP3.LUT R2, R16, 0x80000000, R3, 0x48, !PT ;  /* 0x8000000010027812 */ /* 0x000fc800078e4803 */
[----:B------:R-:W-:Y:S01]  /*1940*/  LOP3.LUT R2, R2, 0x7f800000, RZ, 0xfc, !PT ;  /* 0x7f80000002027812 */ /* 0x000fe200078efcff */
[----:B------:R-:W-:Y:S06]  /*1950*/  BRA `(.L_x_78) ;  /* 0x0000000000147947 */ /* 0x000fec0003800000 */
.L_x_72:
[----:B------:R-:W-:Y:S01]  /*1960*/  LOP3.LUT R2, R16, 0x80000000, R3, 0x48, !PT ;  /* 0x8000000010027812 */ /* 0x000fe200078e4803 */
[----:B------:R-:W-:Y:S06]  /*1970*/  BRA `(.L_x_78) ;  /* 0x00000000000c7947 */ /* 0x000fec0003800000 */
.L_x_71:
[----:B------:R-:W0:Y:S01]  /*1980*/  MUFU.RSQ R2, -QNAN ;  /* 0xffc0000000027908 */ /* 0x000e220000001400 */
[----:B------:R-:W-:Y:S05]  /*1990*/  BRA `(.L_x_78) ;  /* 0x0000000000047947 */ /* 0x000fea0003800000 */
.L_x_70:
[----:B------:R-:W-:-:S07]  /*19a0*/  FADD.FTZ R2, R3, R0 ;  /* 0x0000000003027221 */ /* 0x000fce0000010000 */
.L_x_78:
[----:B------:R-:W-:Y:S05]  /*19b0*/  BSYNC.RECONVERGENT B2 ;  /* 0x0000000000027941 */ /* 0x000fea0003800200 */
.L_x_68:
[----:B------:R-:W-:Y:S02]  /*19c0*/  IMAD.MOV.U32 R12, RZ, RZ, R4 ;  /* 0x000000ffff0c7224 */ /* 0x000fe400078e0004 */
[----:B------:R-:W-:-:S04]  /*19d0*/  IMAD.MOV.U32 R13, RZ, RZ, 0x0 ;  /* 0x00000000ff0d7424 */ /* 0x000fc800078e00ff */
[----:B0-----:R-:W-:Y:S05]  /*19e0*/  RET.REL.NODEC R12 `(_Z14hist_globalmemPflPjfif) ;  /* 0xffffffe40c847950 */ /* 0x001fea0003c3ffff */
.L_x_79:
        /* <DEDUP_REMOVED lines=9> */
.L_x_83:


//--------------------- .nv.shared._Z13hist_sharememPflPjiff --------------------------
	.section	.nv.shared._Z13hist_sharememPflPjiff,"aw",@nobits
	.sectionflags	@""
	.align	16
	.zero		1024


//--------------------- .nv.shared.reserved.0     --------------------------
	.section	.nv.shared.reserved.0,"aw",@nobits
	.weak		__nv_reservedSMEM_offset_0_alias
	.size		__nv_reservedSMEM_offset_0_alias, 0, 64
	.other		__nv_reservedSMEM_offset_0_alias,@"STO_CUDA_RESERVED_SHARED STV_DEFAULT"
__nv_reservedSMEM_offset_0_alias:
	.zero		0
	.zero		64


//--------------------- .nv.shared._Z14hist_globalmemPflPjfif --------------------------
	.section	.nv.shared._Z14hist_globalmemPflPjfif,"aw",@nobits
	.sectionflags	@""
	.align	16
	.zero		1024


//--------------------- .nv.constant0._Z13hist_sharememPflPjiff --------------------------
	.section	.nv.constant0._Z13hist_sharememPflPjiff,"a",@progbits
	.sectionflags	@""
	.align	4
.nv.constant0._Z13hist_sharememPflPjiff:
	.zero		932


//--------------------- .nv.constant0._Z14hist_globalmemPflPjfif --------------------------
	.section	.nv.constant0._Z14hist_globalmemPflPjfif,"a",@progbits
	.sectionflags	@""
	.align	4
.nv.constant0._Z14hist_globalmemPflPjfif:
	.zero		932


//--------------------- SYMBOLS --------------------------

	.type		.nv.reservedSmem.offset0,@object
	.size		.nv.reservedSmem.offset0,0x4
	.type		.nv.reservedSmem.cap,@object
	.size		.nv.reservedSmem.cap,0x4
